def matmul_kernel(
    a_ptr,
    b_ptr,
    c_ptr,
    M,
    N,
    K,
    stride_am,
    stride_ak,
    stride_bk,
    stride_bn,
    stride_cm,
    stride_cn,
    BLOCK_M: tl.constexpr,
    BLOCK_N: tl.constexpr,
    BLOCK_K: tl.constexpr,
    GROUP_M: tl.constexpr,
):
    pid = tl.program_id(axis=0)
    num_pid_m = tl.cdiv(M, BLOCK_M)
    num_pid_n = tl.cdiv(N, BLOCK_N)
    num_pid_in_group = GROUP_M * num_pid_n
    group_id = pid // num_pid_in_group
    first_pid_m = group_id * GROUP_M
    group_size_m = min(num_pid_m - first_pid_m, GROUP_M)
    pid_m = first_pid_m + ((pid % num_pid_in_group) % group_size_m)
    pid_n = (pid % num_pid_in_group) // group_size_m

    offs_am = (pid_m * BLOCK_M + tl.arange(0, BLOCK_M)) % M
    offs_bn = (pid_n * BLOCK_N + tl.arange(0, BLOCK_N)) % N
    offs_k = tl.arange(0, BLOCK_K)
    a_ptrs = a_ptr + offs_am[:, None] * stride_am + offs_k[None, :] * stride_ak
    b_ptrs = b_ptr + offs_k[:, None] * stride_bk + offs_bn[None, :] * stride_bn

    acc = tl.zeros((BLOCK_M, BLOCK_N), dtype=tl.float32)
    for kk in range(0, tl.cdiv(K, BLOCK_K)):
        a = tl.load(a_ptrs, mask=offs_k[None, :] < K - kk * BLOCK_K, other=0.0)
        b = tl.load(b_ptrs, mask=offs_k[:, None] < K - kk * BLOCK_K, other=0.0)
        acc = tl.dot(a, b, acc)
        a_ptrs += BLOCK_K * stride_ak
        b_ptrs += BLOCK_K * stride_bk

    c = acc.to(c_ptr.dtype.element_ty)
    offs_cm = pid_m * BLOCK_M + tl.arange(0, BLOCK_M)
    offs_cn = pid_n * BLOCK_N + tl.arange(0, BLOCK_N)
    c_ptrs = c_ptr + offs_cm[:, None] * stride_cm + offs_cn[None, :] * stride_cn
    mask = (offs_cm[:, None] < M) & (offs_cn[None, :] < N)
    tl.store(c_ptrs, c, mask=mask)

# config = {"BLOCK_K": 64, "BLOCK_M": 64, "BLOCK_N": 32, "GROUP_M": 8, "arch": "sm_100", "dtype": "bf16", "num_ctas": 1, "num_stages": 3, "num_warps": 4}
# arch = sm_100


// ===== COMPILED SASS (sm_100a) =====

	.target	sm_100a

	.elftype	@"ET_EXEC"


//--------------------- .note.nv.tkinfo           --------------------------
	.section	.note.nv.tkinfo,"",@"SHT_NOTE"
	.sectionflags	@"SHF_NOTE_NV_TKINFO"
	.tkinfo
        /*0018*/ 	.word	0x00000081
        /*0030*/ 	.string	""
        /*0030*/ 	.string	"ptxas-blackwell"
        /*0030*/ 	.string	"Cuda compilation tools, release 12.9, V12.9.86"
        /*0030*/ 	.string	"Build cuda_12.9.r12.9/compiler.36037853_0"
        /*0030*/ 	.string	"-v  -suppress-debug-info  -lineinfo  -arch sm_100a "



//--------------------- .note.nv.cuver            --------------------------
	.section	.note.nv.cuver,"",@"SHT_NOTE"
	.sectionflags	@"SHF_NOTE_NV_CUVER"
        /*0018*/ 	.short	0x0001
        /*001a*/ 	.short	0x0064
        /*001c*/ 	.short	0x0001
        /*001e*/ 	.short	0x0000
        /*0020*/ 	.short	0x0001
        /*0022*/ 	.short	0x0000


//--------------------- .nv.info                  --------------------------
	.section	.nv.info,"",@"SHT_CUDA_INFO"
	.align	4


	//----- nvinfo : EIATTR_REGCOUNT
	.align		4
        /*0000*/ 	.byte	0x04, 0x2f
        /*0002*/ 	.short	(.L_4 - .L_3)
	.align		4
.L_3:
        /*0004*/ 	.word	index@(matmul_kernel)
        /*0008*/ 	.word	0x000000a8


	//----- nvinfo : EIATTR_FRAME_SIZE
	.align		4
.L_4:
        /*000c*/ 	.byte	0x04, 0x11
        /*000e*/ 	.short	(.L_6 - .L_5)
	.align		4
.L_5:
        /*0010*/ 	.word	index@($__internal_2_$__cuda_sm10x_tcgen05_guardrail_trap_unallocated_columns_being_dealloced)
        /*0014*/ 	.word	0x00000000


	//----- nvinfo : EIATTR_FRAME_SIZE
	.align		4
.L_6:
        /*0018*/ 	.byte	0x04, 0x11
        /*001a*/ 	.short	(.L_8 - .L_7)
	.align		4
.L_7:
        /*001c*/ 	.word	index@($__internal_1_$__cuda_sm10x_tcgen05_guardrail_trap_phase_invalid_during_alloc)
        /*0020*/ 	.word	0x00000000


	//----- nvinfo : EIATTR_FRAME_SIZE
	.align		4
.L_8:
        /*0024*/ 	.byte	0x04, 0x11
        /*0026*/ 	.short	(.L_10 - .L_9)
	.align		4
.L_9:
        /*0028*/ 	.word	index@($__internal_0_$__cuda_sm10x_tcgen05_guardrail_trap_col_being_dealloced_not_returned_by_alloc)
        /*002c*/ 	.word	0x00000000


	//----- nvinfo : EIATTR_FRAME_SIZE
	.align		4
.L_10:
        /*0030*/ 	.byte	0x04, 0x11
        /*0032*/ 	.short	(.L_12 - .L_11)
	.align		4
.L_11:
        /*0034*/ 	.word	index@(matmul_kernel)
        /*0038*/ 	.word	0x00000000


	//----- nvinfo : EIATTR_MIN_STACK_SIZE
	.align		4
.L_12:
        /*003c*/ 	.byte	0x04, 0x12
        /*003e*/ 	.short	(.L_14 - .L_13)
	.align		4
.L_13:
        /*0040*/ 	.word	index@(matmul_kernel)
        /*0044*/ 	.word	0x00000000
.L_14:


//--------------------- .nv.info.matmul_kernel    --------------------------
	.section	.nv.info.matmul_kernel,"",@"SHT_CUDA_INFO"
	.sectionflags	@""
	.align	4


	//----- nvinfo : EIATTR_CUDA_API_VERSION
	.align		4
        /*0000*/ 	.byte	0x04, 0x37
        /*0002*/ 	.short	(.L_16 - .L_15)
.L_15:
        /*0004*/ 	.word	0x00000081


	//----- nvinfo : EIATTR_KPARAM_INFO
	.align		4
.L_16:
        /*0008*/ 	.byte	0x04, 0x17
        /*000a*/ 	.short	(.L_18 - .L_17)
.L_17:
        /*000c*/ 	.word	0x00000000
        /*0010*/ 	.short	0x000d
        /*0012*/ 	.short	0x0048
        /*0014*/ 	.byte	0x00, 0xf4, 0x21, 0x00


	//----- nvinfo : EIATTR_KPARAM_INFO
	.align		4
.L_18:
        /*0018*/ 	.byte	0x04, 0x17
        /*001a*/ 	.short	(.L_20 - .L_19)
.L_19:
        /*001c*/ 	.word	0x00000000
        /*0020*/ 	.short	0x000c
        /*0022*/ 	.short	0x0040
        /*0024*/ 	.byte	0x00, 0xf4, 0x21, 0x00


	//----- nvinfo : EIATTR_KPARAM_INFO
	.align		4
.L_20:
        /*0028*/ 	.byte	0x04, 0x17
        /*002a*/ 	.short	(.L_22 - .L_21)
.L_21:
        /*002c*/ 	.word	0x00000000
        /*0030*/ 	.short	0x000b
        /*0032*/ 	.short	0x0038
        /*0034*/ 	.byte	0x00, 0xf0, 0x11, 0x00


	//----- nvinfo : EIATTR_KPARAM_INFO
	.align		4
.L_22:
        /*0038*/ 	.byte	0x04, 0x17
        /*003a*/ 	.short	(.L_24 - .L_23)
.L_23:
        /*003c*/ 	.word	0x00000000
        /*0040*/ 	.short	0x000a
        /*0042*/ 	.short	0x0034
        /*0044*/ 	.byte	0x00, 0xf0, 0x11, 0x00


	//----- nvinfo : EIATTR_KPARAM_INFO
	.align		4
.L_24:
        /*0048*/ 	.byte	0x04, 0x17
        /*004a*/ 	.short	(.L_26 - .L_25)
.L_25:
        /*004c*/ 	.word	0x00000000
        /*0050*/ 	.short	0x0009
        /*0052*/ 	.short	0x0030
        /*0054*/ 	.byte	0x00, 0xf0, 0x11, 0x00


	//----- nvinfo : EIATTR_KPARAM_INFO
	.align		4
.L_26:
        /*0058*/ 	.byte	0x04, 0x17
        /*005a*/ 	.short	(.L_28 - .L_27)
.L_27:
        /*005c*/ 	.word	0x00000000
        /*0060*/ 	.short	0x0008
        /*0062*/ 	.short	0x002c
        /*0064*/ 	.byte	0x00, 0xf0, 0x11, 0x00


	//----- nvinfo : EIATTR_KPARAM_INFO
	.align		4
.L_28:
        /*0068*/ 	.byte	0x04, 0x17
        /*006a*/ 	.short	(.L_30 - .L_29)
.L_29:
        /*006c*/ 	.word	0x00000000
        /*0070*/ 	.short	0x0007
        /*0072*/ 	.short	0x0028
        /*0074*/ 	.byte	0x00, 0xf0, 0x11, 0x00


	//----- nvinfo : EIATTR_KPARAM_INFO
	.align		4
.L_30:
        /*0078*/ 	.byte	0x04, 0x17
        /*007a*/ 	.short	(.L_32 - .L_31)
.L_31:
        /*007c*/ 	.word	0x00000000
        /*0080*/ 	.short	0x0006
        /*0082*/ 	.short	0x0024
        /*0084*/ 	.byte	0x00, 0xf0, 0x11, 0x00


	//----- nvinfo : EIATTR_KPARAM_INFO
	.align		4
.L_32:
        /*0088*/ 	.byte	0x04, 0x17
        /*008a*/ 	.short	(.L_34 - .L_33)
.L_33:
        /*008c*/ 	.word	0x00000000
        /*0090*/ 	.short	0x0005
        /*0092*/ 	.short	0x0020
        /*0094*/ 	.byte	0x00, 0xf0, 0x11, 0x00


	//----- nvinfo : EIATTR_KPARAM_INFO
	.align		4
.L_34:
        /*0098*/ 	.byte	0x04, 0x17
        /*009a*/ 	.short	(.L_36 - .L_35)
.L_35:
        /*009c*/ 	.word	0x00000000
        /*00a0*/ 	.short	0x0004
        /*00a2*/ 	.short	0x001c
        /*00a4*/ 	.byte	0x00, 0xf0, 0x11, 0x00


	//----- nvinfo : EIATTR_KPARAM_INFO
	.align		4
.L_36:
        /*00a8*/ 	.byte	0x04, 0x17
        /*00aa*/ 	.short	(.L_38 - .L_37)
.L_37:
        /*00ac*/ 	.word	0x00000000
        /*00b0*/ 	.short	0x0003
        /*00b2*/ 	.short	0x0018
        /*00b4*/ 	.byte	0x00, 0xf0, 0x11, 0x00


	//----- nvinfo : EIATTR_KPARAM_INFO
	.align		4
.L_38:
        /*00b8*/ 	.byte	0x04, 0x17
        /*00ba*/ 	.short	(.L_40 - .L_39)
.L_39:
        /*00bc*/ 	.word	0x00000000
        /*00c0*/ 	.short	0x0002
        /*00c2*/ 	.short	0x0010
        /*00c4*/ 	.byte	0x00, 0xf4, 0x21, 0x00


	//----- nvinfo : EIATTR_KPARAM_INFO
	.align		4
.L_40:
        /*00c8*/ 	.byte	0x04, 0x17
        /*00ca*/ 	.short	(.L_42 - .L_41)
.L_41:
        /*00cc*/ 	.word	0x00000000
        /*00d0*/ 	.short	0x0001
        /*00d2*/ 	.short	0x0008
        /*00d4*/ 	.byte	0x00, 0xf4, 0x21, 0x00


	//----- nvinfo : EIATTR_KPARAM_INFO
	.align		4
.L_42:
        /*00d8*/ 	.byte	0x04, 0x17
        /*00da*/ 	.short	(.L_44 - .L_43)
.L_43:
        /*00dc*/ 	.word	0x00000000
        /*00e0*/ 	.short	0x0000
        /*00e2*/ 	.short	0x0000
        /*00e4*/ 	.byte	0x00, 0xf4, 0x21, 0x00


	//----- nvinfo : EIATTR_AT_ENTRY_FRAGMENTS
	.align		4
.L_44:
        /*00e8*/ 	.byte	0x04, 0x4f
        /*00ea*/ 	.short	(.L_46 - .L_45)


	//   ....[0]....
.L_45:
        /*00ec*/ 	.word	0x00000004


	//----- nvinfo : EIATTR_RESERVED_SMEM_USED
	.align		4
.L_46:
        /*00f0*/ 	.byte	0x01, 0x41
	.zero		2


	//----- nvinfo : EIATTR_SPARSE_MMA_MASK
	.align		4
        /*00f4*/ 	.byte	0x03, 0x50
        /*00f6*/ 	.short	0x0000


	//----- nvinfo : EIATTR_TCGEN05_1CTA_USED
	.align		4
        /*00f8*/ 	.byte	0x01, 0x51
	.zero		2


	//----- nvinfo : EIATTR_MAXREG_COUNT
	.align		4
        /*00fc*/ 	.byte	0x03, 0x1b
        /*00fe*/ 	.short	0x00ff


	//----- nvinfo : EIATTR_NUM_BARRIERS
	.align		4
        /*0100*/ 	.byte	0x02, 0x4c
        /*0102*/ 	.byte	0x01
	.zero		1


	//----- nvinfo : EIATTR_INT_WARP_WIDE_INSTR_OFFSETS
	.align		4
        /*0104*/ 	.byte	0x04, 0x31
        /*0106*/ 	.short	(.L_48 - .L_47)


	//   ....[0]....
.L_47:
        /*0108*/ 	.word	0x00001740


	//   ....[1]....
        /*010c*/ 	.word	0x00001800


	//   ....[2]....
        /*0110*/ 	.word	0x00003130


	//   ....[3]....
        /*0114*/ 	.word	0x00005dc0


	//   ....[4]....
        /*0118*/ 	.word	0x00005e10


	//----- nvinfo : EIATTR_COOP_GROUP_MASK_REGIDS
	.align		4
.L_48:
        /*011c*/ 	.byte	0x04, 0x29
        /*011e*/ 	.short	(.L_50 - .L_49)


	//   ....[0]....
.L_49:
        /*0120*/ 	.word	0xffffffff


	//   ....[1]....
        /*0124*/ 	.word	0xffffffff


	//   ....[2]....
        /*0128*/ 	.word	0xffffffff


	//   ....[3]....
        /*012c*/ 	.word	0xffffffff


	//----- nvinfo : EIATTR_COOP_GROUP_INSTR_OFFSETS
	.align		4
.L_50:
        /*0130*/ 	.byte	0x04, 0x28
        /*0132*/ 	.short	(.L_52 - .L_51)


	//   ....[0]....
.L_51:
        /*0134*/ 	.word	0x00000070


	//   ....[1]....
        /*0138*/ 	.word	0x00000320


	//   ....[2]....
        /*013c*/ 	.word	0x00005c60


	//   ....[3]....
        /*0140*/ 	.word	0x00005ec0


	//----- nvinfo : EIATTR_VRC_CTA_INIT_COUNT
	.align		4
.L_52:
        /*0144*/ 	.byte	0x02, 0x4a
        /*0146*/ 	.byte	0x80
	.zero		1


	//----- nvinfo : EIATTR_MBARRIER_INSTR_OFFSETS
	.align		4
        /*0148*/ 	.byte	0x04, 0x39
        /*014a*/ 	.short	(.L_54 - .L_53)


	//   ....[0]....
.L_53:
        /*014c*/ 	.word	0x000019a0
        /*0150*/ 	.word	0x000000ff
        /*0154*/ 	.word	0x00000000
        /*0158*/ 	.short	0x0100
        /*015a*/ 	.byte	0x09
	.zero		1


	//   ....[1]....
        /*015c*/ 	.word	0x00003170
        /*0160*/ 	.word	0x000000ff
        /*0164*/ 	.word	0x00006008
        /*0168*/ 	.short	0x0100
        /*016a*/ 	.byte	0x0d
	.zero		1


	//   ....[2]....
        /*016c*/ 	.word	0x00004250
        /*0170*/ 	.word	0x000000ff
        /*0174*/ 	.word	0x00000000
        /*0178*/ 	.short	0x010a
        /*017a*/ 	.byte	0x09
	.zero		1


	//   ....[3]....
        /*017c*/ 	.word	0x00005440
        /*0180*/ 	.word	0x000000ff
        /*0184*/ 	.word	0x00000000
        /*0188*/ 	.short	0x010a
        /*018a*/ 	.byte	0x09
	.zero		1


	//   ....[4]....
        /*018c*/ 	.word	0x00005520
        /*0190*/ 	.word	0x000000ff
        /*0194*/ 	.word	0x00006000
        /*0198*/ 	.short	0x0108
        /*019a*/ 	.byte	0x0d
	.zero		1


	//   ....[5]....
        /*019c*/ 	.word	0x00005580
        /*01a0*/ 	.word	0x000000ff
        /*01a4*/ 	.word	0x00006008
        /*01a8*/ 	.short	0x0108
        /*01aa*/ 	.byte	0x0d
	.zero		1


	//   ....[6]....
        /*01ac*/ 	.word	0x00005ee0
        /*01b0*/ 	.word	0x000000ff
        /*01b4*/ 	.word	0x00000000
        /*01b8*/ 	.short	0x010a
        /*01ba*/ 	.byte	0x09
	.zero		1


	//   ....[7]....
        /*01bc*/ 	.word	0x00005f10
        /*01c0*/ 	.word	0x000000ff
        /*01c4*/ 	.word	0x00000000
        /*01c8*/ 	.short	0x010a
        /*01ca*/ 	.byte	0x09
	.zero		1


	//----- nvinfo : EIATTR_NUM_MBARRIERS
	.align		4
.L_54:
        /*01cc*/ 	.byte	0x03, 0x38
        /*01ce*/ 	.short	0x0002


	//----- nvinfo : EIATTR_EXIT_INSTR_OFFSETS
	.align		4
        /*01d0*/ 	.byte	0x04, 0x1c
        /*01d2*/ 	.short	(.L_56 - .L_55)


	//   ....[0]....
.L_55:
        /*01d4*/ 	.word	0x00005ed0


	//----- nvinfo : EIATTR_REQNTID
	.align		4
.L_56:
        /*01d8*/ 	.byte	0x04, 0x10
        /*01da*/ 	.short	(.L_58 - .L_57)
.L_57:
        /*01dc*/ 	.word	0x00000080
        /*01e0*/ 	.word	0x00000001
        /*01e4*/ 	.word	0x00000001


	//----- nvinfo : EIATTR_CRS_STACK_SIZE
	.align		4
.L_58:
        /*01e8*/ 	.byte	0x04, 0x1e
        /*01ea*/ 	.short	(.L_60 - .L_59)
.L_59:
        /*01ec*/ 	.word	0x00000000


	//----- nvinfo : EIATTR_CBANK_PARAM_SIZE
	.align		4
.L_60:
        /*01f0*/ 	.byte	0x03, 0x19
        /*01f2*/ 	.short	0x0050


	//----- nvinfo : EIATTR_PARAM_CBANK
	.align		4
        /*01f4*/ 	.byte	0x04, 0x0a
        /*01f6*/ 	.short	(.L_62 - .L_61)
	.align		4
.L_61:
        /*01f8*/ 	.word	index@(.nv.constant0.matmul_kernel)
        /*01fc*/ 	.short	0x0380
        /*01fe*/ 	.short	0x0050


	//----- nvinfo : EIATTR_SW_WAR
	.align		4
.L_62:
        /*0200*/ 	.byte	0x04, 0x36
        /*0202*/ 	.short	(.L_64 - .L_63)
.L_63:
        /*0204*/ 	.word	0x00000008
.L_64:


//--------------------- .nv.compat                --------------------------
	.section	.nv.compat,"",@"SHT_CUDA_COMPAT_INFO"
	.align	4
        /*0000*/ 	.byte	0x02, 0x02, 0x02, 0x00, 0x02, 0x05, 0x05, 0x00, 0x02, 0x03, 0x00, 0x00, 0x02, 0x06, 0x01, 0x00


//--------------------- .nv.callgraph             --------------------------
	.section	.nv.callgraph,"",@"SHT_CUDA_CALLGRAPH"
	.align	4
	.sectionentsize	8
	.align		4
        /*0000*/ 	.word	0x00000000
	.align		4
        /*0004*/ 	.word	0xffffffff
	.align		4
        /*0008*/ 	.word	0x00000000
	.align		4
        /*000c*/ 	.word	0xfffffffe
	.align		4
        /*0010*/ 	.word	0x00000000
	.align		4
        /*0014*/ 	.word	0xfffffffd
	.align		4
        /*0018*/ 	.word	0x00000000
	.align		4
        /*001c*/ 	.word	0xfffffffc


//--------------------- .text.matmul_kernel       --------------------------
	.section	.text.matmul_kernel,"ax",@progbits
	.align	128
        .global         matmul_kernel
        .type           matmul_kernel,@function
        .size           matmul_kernel,(.L_x_20 - matmul_kernel)
        .other          matmul_kernel,@"STO_CUDA_ENTRY STV_DEFAULT"
matmul_kernel:
.text.matmul_kernel:
[----:B------:R-:W0:Y:S01]  /*0000*/  LDC R1, c[0x0][0x37c] ;  /* 0x0000df00ff017b82 */ /* 0x000e220000000800 */
[----:B------:R-:W1:Y:S01]  /*0010*/  S2R R99, SR_TID.X ;  /* 0x0000000000637919 */ /* 0x000e620000002100 */
[----:B------:R-:W2:Y:S01]  /*0020*/  LDCU.64 UR22, c[0x0][0x358] ;  /* 0x00006b00ff1677ac */ /* 0x000ea20008000a00 */
[----:B-1----:R-:W-:-:S13]  /*0030*/  ISETP.GE.U32.AND P0, PT, R99, 0x20, PT ;  /* 0x000000206300780c */ /* 0x002fda0003f06070 */
[----:B------:R-:W-:Y:S02]  /*0040*/  VOTEU.ANY UP0, P0 ;  /* 0x0000000000ff7886 */ /* 0x000fe40000000100 */
[----:B0-2---:R-:W-:Y:S05]  /*0050*/  BRA.U UP0, `(.L_x_0) ;  /* 0x0000000100b47547 */ /* 0x005fea000b800000 */
[----:B------:R-:W0:Y:S01]  /*0060*/  S2UR UR6, SR_CgaCtaId ;  /* 0x00000000000679c3 */ /* 0x000e220000008800 */
[----:B------:R-:W-:Y:S01]  /*0070*/  NOP ;  /* 0x0000000000007918 */ /* 0x000fe20000000000 */
[----:B------:R-:W-:Y:S02]  /*0080*/  UMOV UR4, 0x40 ;  /* 0x0000004000047882 */ /* 0x000fe40000000000 */
[----:B0-----:R-:W-:-:S09]  /*0090*/  ULEA UR4, UR6, UR4, 0x18 ;  /* 0x0000000406047291 */ /* 0x001fd2000f8ec0ff */
[----:B------:R-:W0:Y:S01]  /*00a0*/  LDS.U8 R0, [UR4] ;  /* 0x00000004ff007984 */ /* 0x000e220008000000 */
[----:B------:R-:W-:Y:S02]  /*00b0*/  UMOV UR4, 0x400 ;  /* 0x0000040000047882 */ /* 0x000fe40000000000 */
[----:B------:R-:W-:Y:S01]  /*00c0*/  ULEA UR4, UR6, UR4, 0x18 ;  /* 0x0000000406047291 */ /* 0x000fe2000f8ec0ff */
[----:B0-----:R-:W-:-:S13]  /*00d0*/  ISETP.NE.AND P0, PT, R0, RZ, PT ;  /* 0x000000ff0000720c */ /* 0x001fda0003f05270 */
[----:B------:R-:W-:Y:S05]  /*00e0*/  @P0 BRA `(.L_x_1) ;  /* 0x0000000000780947 */ /* 0x000fea0003800000 */
[----:B------:R-:W-:-:S13]  /*00f0*/  ELECT P0, URZ, PT ;  /* 0x0000000000ff782f */ /* 0x000fda0003800000 */
[----:B------:R-:W-:Y:S05]  /*0100*/  @!P0 BRA `(.L_x_2) ;  /* 0x0000000000808947 */ /* 0x000fea0003800000 */
[----:B------:R-:W-:Y:S01]  /*0110*/  UMOV UR5, 0x1 ;  /* 0x0000000100057882 */ /* 0x000fe20000000000 */
[----:B------:R-:W-:-:S04]  /*0120*/  IMAD.MOV.U32 R4, RZ, RZ, 0x1 ;  /* 0x00000001ff047424 */ /* 0x000fc800078e00ff */
[----:B------:R-:W-:Y:S04]  /*0130*/  DEPBAR.LE SB0, 0x36 ;  /* 0x00008d800000791a */ /* 0x000fe80000000000 */
[----:B------:R-:W0:Y:S02]  /*0140*/  UTCATOMSWS.FIND_AND_SET.ALIGN UP1, UR5, UR5 ;  /* 0x00000005000575e3 */ /* 0x000e240008020800 */
[----:B0-----:R-:W-:-:S04]  /*0150*/  PLOP3.LUT P0, PT, PT, PT, UP1, 0x80, 0x8 ;  /* 0x000000000008781c */ /* 0x001fc80003f0f018 */
[----:B------:R-:W-:-:S04]  /*0160*/  SEL R0, RZ, 0xffffffff, !P0 ;  /* 0xffffffffff007807 */ /* 0x000fc80004000000 */
[----:B------:R-:W-:Y:S01]  /*0170*/  ISETP.NE.AND P0, PT, R0, RZ, PT ;  /* 0x000000ff0000720c */ /* 0x000fe20003f05270 */
[----:B------:R-:W-:-:S12]  /*0180*/  IMAD.U32 R0, RZ, RZ, UR5 ;  /* 0x00000005ff007e24 */ /* 0x000fd8000f8e00ff */
[----:B------:R-:W-:Y:S05]  /*0190*/  @P0 BRA `(.L_x_3) ;  /* 0x0000000000240947 */ /* 0x000fea0003800000 */
.L_x_4:
[----:B------:R-:W-:Y:S05]  /*01a0*/  NANOSLEEP 0x64 ;  /* 0x000000640000795d */ /* 0x000fea0003800000 */
[----:B------:R-:W-:-:S05]  /*01b0*/  UMOV UR5, 0x1 ;  /* 0x0000000100057882 */ /* 0x000fca0000000000 */
[----:B------:R-:W-:Y:S04]  /*01c0*/  DEPBAR.LE SB0, 0x36 ;  /* 0x00008d800000791a */ /* 0x000fe80000000000 */
[----:B------:R-:W0:Y:S02]  /*01d0*/  UTCATOMSWS.FIND_AND_SET.ALIGN UP1, UR5, UR5 ;  /* 0x00000005000575e3 */ /* 0x000e240008020800 */
[----:B0-----:R-:W-:-:S04]  /*01e0*/  PLOP3.LUT P0, PT, PT, PT, UP1, 0x80, 0x8 ;  /* 0x000000000008781c */ /* 0x001fc80003f0f018 */
[----:B------:R-:W-:-:S04]  /*01f0*/  SEL R0, RZ, 0xffffffff, !P0 ;  /* 0xffffffffff007807 */ /* 0x000fc80004000000 */
[----:B------:R-:W-:Y:S01]  /*0200*/  ISETP.NE.AND P0, PT, R0, RZ, PT ;  /* 0x000000ff0000720c */ /* 0x000fe20003f05270 */
[----:B------:R-:W-:-:S12]  /*0210*/  IMAD.U32 R0, RZ, RZ, UR5 ;  /* 0x00000005ff007e24 */ /* 0x000fd8000f8e00ff */
[----:B------:R-:W-:Y:S05]  /*0220*/  @!P0 BRA `(.L_x_4) ;  /* 0xfffffffc00dc8947 */ /* 0x000fea000383ffff */
.L_x_3:
[----:B------:R-:W-:Y:S01]  /*0230*/  VIADD R3, R0, 0x10 ;  /* 0x0000001000037836 */ /* 0x000fe20000000000 */
[----:B------:R-:W-:Y:S01]  /*0240*/  UMOV UR5, 0x50 ;  /* 0x0000005000057882 */ /* 0x000fe20000000000 */
[----:B------:R-:W-:Y:S01]  /*0250*/  SHF.L.U32 R2, R4, R0, RZ ;  /* 0x0000000004027219 */ /* 0x000fe200000006ff */
[----:B------:R-:W-:Y:S01]  /*0260*/  ULEA UR5, UR6, UR5, 0x18 ;  /* 0x0000000506057291 */ /* 0x000fe2000f8ec0ff */
[----:B------:R-:W-:Y:S01]  /*0270*/  IMAD.SHL.U32 R0, R0, 0x20, RZ ;  /* 0x0000002000007824 */ /* 0x000fe200078e00ff */
[----:B------:R-:W-:-:S04]  /*0280*/  SHF.L.U32 R3, R4, R3, RZ ;  /* 0x0000000304037219 */ /* 0x000fc800000006ff */
[----:B------:R-:W-:-:S05]  /*0290*/  LOP3.LUT R2, R3, R2, RZ, 0xfc, !PT ;  /* 0x0000000203027212 */ /* 0x000fca00078efcff */
[----:B------:R0:W-:Y:S04]  /*02a0*/  ATOMS.OR RZ, [UR5], R2 ;  /* 0x00000002ffff798c */ /* 0x0001e8000b000005 */
[----:B------:R0:W-:Y:S01]  /*02b0*/  STS [UR4], R0 ;  /* 0x00000000ff007988 */ /* 0x0001e20008000804 */
[----:B------:R-:W-:Y:S05]  /*02c0*/  BRA `(.L_x_2) ;  /* 0x0000000000107947 */ /* 0x000fea0003800000 */
.L_x_1:
[----:B------:R-:W-:Y:S01]  /*02d0*/  IMAD.MOV.U32 R0, RZ, RZ, -0x1 ;  /* 0xffffffffff007424 */ /* 0x000fe200078e00ff */
[----:B------:R-:W-:-:S04]  /*02e0*/  MOV R2, 0x310 ;  /* 0x0000031000027802 */ /* 0x000fc80000000f00 */
[----:B------:R0:W-:Y:S03]  /*02f0*/  STS [UR4], R0 ;  /* 0x00000000ff007988 */ /* 0x0001e60008000804 */
[----:B0-----:R-:W-:Y:S05]  /*0300*/  CALL.REL.NOINC `($__internal_1_$__cuda_sm10x_tcgen05_guardrail_trap_phase_invalid_during_alloc) ;  /* 0x0000005c00187944 */ /* 0x001fea0003c00000 */
.L_x_2:
[----:B------:R-:W-:Y:S05]  /*0310*/  WARPSYNC.ALL ;  /* 0x0000000000007948 */ /* 0x000fea0003800000 */
[----:B------:R-:W-:Y:S01]  /*0320*/  NOP ;  /* 0x0000000000007918 */ /* 0x000fe20000000000 */
.L_x_0:
[----:B------:R-:W1:Y:S01]  /*0330*/  LDC.64 R16, c[0x0][0x398] ;  /* 0x0000e600ff107b82 */ /* 0x000e620000000a00 */
[----:B------:R-:W2:Y:S01]  /*0340*/  S2R R7, SR_CTAID.X ;  /* 0x0000000000077919 */ /* 0x000ea20000002500 */
[----:B------:R-:W-:Y:S01]  /*0350*/  SHF.R.U32.HI R133, RZ, 0x6, R99 ;  /* 0x00000006ff857819 */ /* 0x000fe20000011663 */
[----:B------:R-:W-:Y:S01]  /*0360*/  UMOV UR13, 0x400 ;  /* 0x00000400000d7882 */ /* 0x000fe20000000000 */
[----:B------:R-:W-:Y:S01]  /*0370*/  LOP3.LUT R28, R99, 0x3f, RZ, 0xc0, !PT ;  /* 0x0000003f631c7812 */ /* 0x000fe200078ec0ff */
[----:B------:R-:W3:Y:S01]  /*0380*/  LDCU.128 UR8, c[0x0][0x3a0] ;  /* 0x00007400ff0877ac */ /* 0x000ee20008000c00 */
[----:B------:R-:W-:Y:S02]  /*0390*/  SGXT.U32 R133, R133, 0x1 ;  /* 0x000000018585781a */ /* 0x000fe40000000000 */
[----:B------:R-:W4:Y:S01]  /*03a0*/  S2UR UR5, SR_CgaCtaId ;  /* 0x00000000000579c3 */ /* 0x000f220000008800 */
[----:B------:R-:W-:Y:S01]  /*03b0*/  UMOV UR7, 0x1 ;  /* 0x0000000100077882 */ /* 0x000fe20000000000 */
[----:B---3--:R-:W-:Y:S01]  /*03c0*/  UIADD3 UR28, UPT, UPT, UR8, 0x3f, URZ ;  /* 0x0000003f081c7890 */ /* 0x008fe2000fffe0ff */
[----:B01----:R-:W-:Y:S01]  /*03d0*/  VIADD R0, R17, 0x1f ;  /* 0x0000001f11007836 */ /* 0x003fe20000000000 */
[----:B------:R-:W-:-:S02]  /*03e0*/  IABS R18, R16 ;  /* 0x0000001000127213 */ /* 0x000fc40000000000 */
[----:B------:R-:W-:Y:S02]  /*03f0*/  UISETP.GT.AND UP1, UPT, UR28, 0x3f, UPT ;  /* 0x0000003f1c00788c */ /* 0x000fe4000bf24270 */
[----:B------:R-:W-:Y:S01]  /*0400*/  SHF.R.S32.HI R3, RZ, 0x1f, R0 ;  /* 0x0000001fff037819 */ /* 0x000fe20000011400 */
[----:B----4-:R-:W-:-:S03]  /*0410*/  ULEA UR13, UR5, UR13, 0x18 ;  /* 0x0000000d050d7291 */ /* 0x010fc6000f8ec0ff */
[----:B------:R-:W-:Y:S02]  /*0420*/  LEA.HI R3, R3, R0, RZ, 0x5 ;  /* 0x0000000003037211 */ /* 0x000fe400078f28ff */
[----:B--2---:R-:W-:Y:S02]  /*0430*/  IABS R8, R7 ;  /* 0x0000000700087213 */ /* 0x004fe40000000000 */
[----:B------:R-:W-:-:S05]  /*0440*/  SHF.R.S32.HI R3, RZ, 0x5, R3 ;  /* 0x00000005ff037819 */ /* 0x000fca0000011403 */
[----:B------:R-:W-:-:S05]  /*0450*/  IMAD.SHL.U32 R4, R3, 0x8, RZ ;  /* 0x0000000803047824 */ /* 0x000fca00078e00ff */
[-C--:B------:R-:W-:Y:S02]  /*0460*/  IABS R5, R4.reuse ;  /* 0x0000000400057213 */ /* 0x080fe40000000000 */
[----:B------:R-:W-:Y:S02]  /*0470*/  IABS R10, R4 ;  /* 0x00000004000a7213 */ /* 0x000fe40000000000 */
[----:B------:R-:W0:Y:S08]  /*0480*/  I2F.RP R0, R5 ;  /* 0x0000000500007306 */ /* 0x000e300000209400 */
[----:B0-----:R-:W0:Y:S02]  /*0490*/  MUFU.RCP R0, R0 ;  /* 0x0000000000007308 */ /* 0x001e240000001000 */
[----:B0-----:R-:W-:-:S02]  /*04a0*/  VIADD R2, R0, 0xffffffe ;  /* 0x0ffffffe00027836 */ /* 0x001fc40000000000 */
[----:B------:R-:W-:-:S04]  /*04b0*/  IMAD.MOV R0, RZ, RZ, -R10 ;  /* 0x000000ffff007224 */ /* 0x000fc800078e0a0a */
[----:B------:R0:W1:Y:S02]  /*04c0*/  F2I.FTZ.U32.TRUNC.NTZ R3, R2 ;  /* 0x0000000200037305 */ /* 0x000064000021f000 */
[----:B0-----:R-:W-:Y:S02]  /*04d0*/  IMAD.MOV.U32 R2, RZ, RZ, RZ ;  /* 0x000000ffff027224 */ /* 0x001fe400078e00ff */
[----:B-1----:R-:W-:-:S04]  /*04e0*/  IMAD.MOV R6, RZ, RZ, -R3 ;  /* 0x000000ffff067224 */ /* 0x002fc800078e0a03 */
[----:B------:R-:W-:Y:S02]  /*04f0*/  IMAD R9, R6, R5, RZ ;  /* 0x0000000506097224 */ /* 0x000fe400078e02ff */
[----:B------:R-:W-:Y:S01]  /*0500*/  IMAD.MOV.U32 R6, RZ, RZ, R8 ;  /* 0x000000ffff067224 */ /* 0x000fe200078e0008 */
[----:B------:R-:W-:Y:S01]  /*0510*/  IABS R8, R17 ;  /* 0x0000001100087213 */ /* 0x000fe20000000000 */
[----:B------:R-:W-:-:S06]  /*0520*/  IMAD.HI.U32 R3, R3, R9, R2 ;  /* 0x0000000903037227 */ /* 0x000fcc00078e0002 */
[----:B------:R-:W-:-:S04]  /*0530*/  IMAD.HI.U32 R3, R3, R6, RZ ;  /* 0x0000000603037227 */ /* 0x000fc800078e00ff */
[----:B------:R-:W-:Y:S01]  /*0540*/  IMAD R0, R3, R0, R6 ;  /* 0x0000000003007224 */ /* 0x000fe200078e0206 */
[----:B------:R-:W-:Y:S04]  /*0550*/  BAR.SYNC.DEFER_BLOCKING 0x0 ;  /* 0x0000000000007b1d */ /* 0x000fe80000010000 */
[----:B------:R-:W-:-:S13]  /*0560*/  ISETP.GT.U32.AND P1, PT, R5, R0, PT ;  /* 0x000000000500720c */ /* 0x000fda0003f24070 */
[----:B------:R-:W-:Y:S02]  /*0570*/  @!P1 IMAD.IADD R0, R0, 0x1, -R5 ;  /* 0x0000000100009824 */ /* 0x000fe400078e0a05 */
[----:B------:R-:W-:Y:S01]  /*0580*/  @!P1 VIADD R3, R3, 0x1 ;  /* 0x0000000103039836 */ /* 0x000fe20000000000 */
[----:B------:R-:W-:Y:S02]  /*0590*/  ISETP.NE.AND P1, PT, R4, RZ, PT ;  /* 0x000000ff0400720c */ /* 0x000fe40003f25270 */
[----:B------:R-:W-:Y:S02]  /*05a0*/  ISETP.GE.U32.AND P0, PT, R0, R5, PT ;  /* 0x000000050000720c */ /* 0x000fe40003f06070 */
[----:B------:R-:W-:-:S04]  /*05b0*/  LOP3.LUT R0, R7, R4, RZ, 0x3c, !PT ;  /* 0x0000000407007212 */ /* 0x000fc800078e3cff */
[----:B------:R-:W-:Y:S01]  /*05c0*/  ISETP.GE.AND P2, PT, R0, RZ, PT ;  /* 0x000000ff0000720c */ /* 0x000fe20003f46270 */
[----:B------:R-:W-:-:S06]  /*05d0*/  VIADD R0, R16, 0x3f ;  /* 0x0000003f10007836 */ /* 0x000fcc0000000000 */
[----:B------:R-:W-:-:S04]  /*05e0*/  @P0 VIADD R3, R3, 0x1 ;  /* 0x0000000103030836 */ /* 0x000fc80000000000 */
[----:B------:R-:W-:Y:S01]  /*05f0*/  IMAD.MOV.U32 R2, RZ, RZ, R3 ;  /* 0x000000ffff027224 */ /* 0x000fe200078e0003 */
[----:B------:R-:W-:-:S03]  /*0600*/  SHF.R.S32.HI R3, RZ, 0x1f, R0 ;  /* 0x0000001fff037819 */ /* 0x000fc60000011400 */
[----:B------:R-:W-:Y:S01]  /*0610*/  @!P2 IMAD.MOV R2, RZ, RZ, -R2 ;  /* 0x000000ffff02a224 */ /* 0x000fe200078e0a02 */
[----:B------:R-:W-:Y:S02]  /*0620*/  @!P1 LOP3.LUT R2, RZ, R4, RZ, 0x33, !PT ;  /* 0x00000004ff029212 */ /* 0x000fe400078e33ff */
[----:B------:R-:W-:-:S03]  /*0630*/  LEA.HI R3, R3, R0, RZ, 0x6 ;  /* 0x0000000003037211 */ /* 0x000fc600078f30ff */
[----:B------:R-:W-:-:S05]  /*0640*/  IMAD.SHL.U32 R91, R2, 0x8, RZ ;  /* 0x00000008025b7824 */ /* 0x000fca00078e00ff */
[----:B------:R-:W-:-:S04]  /*0650*/  LEA.HI.SX32 R3, R3, -R91, 0x1a ;  /* 0x8000005b03037211 */ /* 0x000fc800078fd2ff */
[----:B------:R-:W-:Y:S01]  /*0660*/  VIMNMX R11, PT, PT, R3, 0x8, PT ;  /* 0x00000008030b7848 */ /* 0x000fe20003fe0100 */
[----:B------:R-:W-:Y:S02]  /*0670*/  IMAD.MOV R3, RZ, RZ, -R2 ;  /* 0x000000ffff037224 */ /* 0x000fe400078e0a02 */
[----:B------:R-:W-:Y:S01]  /*0680*/  IMAD.MOV.U32 R2, RZ, RZ, R8 ;  /* 0x000000ffff027224 */ /* 0x000fe200078e0008 */
[----:B------:R-:W-:Y:S01]  /*0690*/  IABS R9, R11 ;  /* 0x0000000b00097213 */ /* 0x000fe20000000000 */
[----:B------:R-:W-:Y:S02]  /*06a0*/  IMAD R10, R4, R3, R7 ;  /* 0x00000003040a7224 */ /* 0x000fe400078e0207 */
[----:B------:R-:W-:Y:S01]  /*06b0*/  IMAD.MOV.U32 R4, RZ, RZ, RZ ;  /* 0x000000ffff047224 */ /* 0x000fe200078e00ff */
[----:B------:R-:W0:Y:S08]  /*06c0*/  I2F.RP R0, R9 ;  /* 0x0000000900007306 */ /* 0x000e300000209400 */
[----:B------:R-:W1:Y:S08]  /*06d0*/  I2F.RP R8, R2 ;  /* 0x0000000200087306 */ /* 0x000e700000209400 */
[----:B0-----:R-:W0:Y:S08]  /*06e0*/  MUFU.RCP R0, R0 ;  /* 0x0000000000007308 */ /* 0x001e300000001000 */
[----:B-1----:R-:W-:Y:S01]  /*06f0*/  MUFU.RCP R8, R8 ;  /* 0x0000000800087308 */ /* 0x002fe20000001000 */
[----:B0-----:R-:W-:Y:S01]  /*0700*/  VIADD R5, R0, 0xffffffe ;  /* 0x0ffffffe00057836 */ /* 0x001fe20000000000 */
[----:B------:R-:W-:-:S06]  /*0710*/  IABS R0, R10 ;  /* 0x0000000a00007213 */ /* 0x000fcc0000000000 */
[----:B------:R-:W0:Y:S02]  /*0720*/  F2I.FTZ.U32.TRUNC.NTZ R5, R5 ;  /* 0x0000000500057305 */ /* 0x000e24000021f000 */
[----:B0-----:R-:W-:-:S04]  /*0730*/  IMAD.MOV R6, RZ, RZ, -R5 ;  /* 0x000000ffff067224 */ /* 0x001fc800078e0a05 */
[----:B------:R-:W-:Y:S01]  /*0740*/  IMAD R3, R6, R9, RZ ;  /* 0x0000000906037224 */ /* 0x000fe200078e02ff */
[----:B------:R-:W-:-:S03]  /*0750*/  IABS R6, R11 ;  /* 0x0000000b00067213 */ /* 0x000fc60000000000 */
[----:B------:R-:W-:Y:S02]  /*0760*/  IMAD.HI.U32 R4, R5, R3, R4 ;  /* 0x0000000305047227 */ /* 0x000fe400078e0004 */
[----:B------:R-:W0:Y:S02]  /*0770*/  I2F.RP R3, R18 ;  /* 0x0000001200037306 */ /* 0x000e240000209400 */
[----:B------:R-:W-:Y:S02]  /*0780*/  IMAD.MOV.U32 R5, RZ, RZ, R0 ;  /* 0x000000ffff057224 */ /* 0x000fe400078e0000 */
[----:B------:R-:W-:Y:S02]  /*0790*/  IMAD.MOV R0, RZ, RZ, -R6 ;  /* 0x000000ffff007224 */ /* 0x000fe400078e0a06 */
[----:B------:R-:W-:-:S04]  /*07a0*/  IMAD.HI.U32 R4, R4, R5, RZ ;  /* 0x0000000504047227 */ /* 0x000fc800078e00ff */
[----:B------:R-:W-:Y:S02]  /*07b0*/  IMAD R0, R4, R0, R5 ;  /* 0x0000000004007224 */ /* 0x000fe400078e0205 */
[----:B------:R-:W-:-:S03]  /*07c0*/  VIADD R6, R8, 0xffffffe ;  /* 0x0ffffffe08067836 */ /* 0x000fc60000000000 */
[----:B------:R-:W-:Y:S01]  /*07d0*/  ISETP.GT.U32.AND P1, PT, R9, R0, PT ;  /* 0x000000000900720c */ /* 0x000fe20003f24070 */
[----:B0-----:R-:W0:Y:S08]  /*07e0*/  MUFU.RCP R3, R3 ;  /* 0x0000000300037308 */ /* 0x001e300000001000 */
[----:B------:R1:W2:Y:S04]  /*07f0*/  F2I.FTZ.U32.TRUNC.NTZ R7, R6 ;  /* 0x0000000600077305 */ /* 0x0002a8000021f000 */
[----:B------:R-:W-:-:S02]  /*0800*/  @!P1 IMAD.IADD R0, R0, 0x1, -R9 ;  /* 0x0000000100009824 */ /* 0x000fc400078e0a09 */
[----:B------:R-:W-:Y:S01]  /*0810*/  @!P1 VIADD R4, R4, 0x1 ;  /* 0x0000000104049836 */ /* 0x000fe20000000000 */
[----:B------:R-:W-:Y:S02]  /*0820*/  ISETP.NE.AND P1, PT, R11, RZ, PT ;  /* 0x000000ff0b00720c */ /* 0x000fe40003f25270 */
[----:B------:R-:W-:Y:S01]  /*0830*/  ISETP.GE.U32.AND P0, PT, R0, R9, PT ;  /* 0x000000090000720c */ /* 0x000fe20003f06070 */
[----:B0-----:R-:W-:Y:S01]  /*0840*/  VIADD R3, R3, 0xffffffe ;  /* 0x0ffffffe03037836 */ /* 0x001fe20000000000 */
[----:B------:R-:W-:Y:S01]  /*0850*/  LOP3.LUT R0, R10, R11, RZ, 0x3c, !PT ;  /* 0x0000000b0a007212 */ /* 0x000fe200078e3cff */
[----:B-1----:R-:W-:Y:S02]  /*0860*/  IMAD.MOV.U32 R6, RZ, RZ, RZ ;  /* 0x000000ffff067224 */ /* 0x002fe400078e00ff */
[----:B------:R-:W0:Y:S01]  /*0870*/  F2I.FTZ.U32.TRUNC.NTZ R5, R3 ;  /* 0x0000000300057305 */ /* 0x000e22000021f000 */
[----:B------:R-:W-:Y:S01]  /*0880*/  ISETP.GE.AND P2, PT, R0, RZ, PT ;  /* 0x000000ff0000720c */ /* 0x000fe20003f46270 */
[----:B--2---:R-:W-:Y:S01]  /*0890*/  IMAD.MOV R9, RZ, RZ, -R7 ;  /* 0x000000ffff097224 */ /* 0x004fe200078e0a07 */
[----:B------:R-:W-:-:S03]  /*08a0*/  SHF.R.U32.HI R0, RZ, 0x5, R99 ;  /* 0x00000005ff007819 */ /* 0x000fc60000011663 */
[----:B------:R-:W-:Y:S01]  /*08b0*/  IMAD R9, R9, R2, RZ ;  /* 0x0000000209097224 */ /* 0x000fe200078e02ff */
[----:B------:R-:W-:Y:S01]  /*08c0*/  R2UR UR14, R0 ;  /* 0x00000000000e72ca */ /* 0x000fe200000e0000 */
[----:B------:R-:W-:Y:S02]  /*08d0*/  @P0 VIADD R4, R4, 0x1 ;  /* 0x0000000104040836 */ /* 0x000fe40000000000 */
[----:B------:R-:W-:-:S04]  /*08e0*/  IMAD.HI.U32 R6, R7, R9, R6 ;  /* 0x0000000907067227 */ /* 0x000fc800078e0006 */
[----:B------:R-:W-:Y:S01]  /*08f0*/  @!P2 IMAD.MOV R4, RZ, RZ, -R4 ;  /* 0x000000ffff04a224 */ /* 0x000fe200078e0a04 */
[----:B------:R-:W-:Y:S01]  /*0900*/  @!P1 LOP3.LUT R4, RZ, R11, RZ, 0x33, !PT ;  /* 0x0000000bff049212 */ /* 0x000fe200078e33ff */
[----:B0-----:R-:W-:-:S04]  /*0910*/  IMAD.MOV R3, RZ, RZ, -R5 ;  /* 0x000000ffff037224 */ /* 0x001fc800078e0a05 */
[----:B------:R-:W-:Y:S01]  /*0920*/  IMAD.SHL.U32 R8, R4, 0x20, RZ ;  /* 0x0000002004087824 */ /* 0x000fe200078e00ff */
[----:B------:R-:W-:Y:S01]  /*0930*/  USHF.L.U32 UR4, UR14, 0x15, URZ ;  /* 0x000000150e047899 */ /* 0x000fe200080006ff */
[----:B------:R-:W-:Y:S02]  /*0940*/  IMAD.MOV R0, RZ, RZ, -R4 ;  /* 0x000000ffff007224 */ /* 0x000fe400078e0a04 */
[----:B------:R-:W-:Y:S01]  /*0950*/  IMAD.MOV.U32 R4, RZ, RZ, RZ ;  /* 0x000000ffff047224 */ /* 0x000fe200078e00ff */
[C---:B------:R-:W-:Y:S01]  /*0960*/  LOP3.LUT R98, R8.reuse, R133, RZ, 0xfc, !PT ;  /* 0x0000008508627212 */ /* 0x040fe200078efcff */
[----:B------:R-:W-:Y:S01]  /*0970*/  IMAD R0, R11, R0, R10 ;  /* 0x000000000b007224 */ /* 0x000fe200078e020a */
[C---:B------:R-:W-:Y:S01]  /*0980*/  LOP3.LUT R97, R8.reuse, 0x2, R133, 0xfe, !PT ;  /* 0x0000000208617812 */ /* 0x040fe200078efe85 */
[----:B------:R-:W-:Y:S01]  /*0990*/  IMAD.MOV.U32 R11, RZ, RZ, R3 ;  /* 0x000000ffff0b7224 */ /* 0x000fe200078e0003 */
[--C-:B------:R-:W-:Y:S01]  /*09a0*/  LOP3.LUT R96, R8, 0x4, R133.reuse, 0xfe, !PT ;  /* 0x0000000408607812 */ /* 0x100fe200078efe85 */
[----:B------:R-:W-:Y:S01]  /*09b0*/  IMAD.IADD R91, R91, 0x1, R0 ;  /* 0x000000015b5b7824 */ /* 0x000fe200078e0200 */
[----:B------:R-:W-:Y:S01]  /*09c0*/  IABS R13, R98 ;  /* 0x00000062000d7213 */ /* 0x000fe20000000000 */
[----:B------:R-:W-:Y:S01]  /*09d0*/  IMAD R11, R11, R18, RZ ;  /* 0x000000120b0b7224 */ /* 0x000fe200078e02ff */
[----:B------:R-:W-:Y:S01]  /*09e0*/  IABS R15, R97 ;  /* 0x00000061000f7213 */ /* 0x000fe20000000000 */
[----:B------:R-:W-:Y:S01]  /*09f0*/  IMAD R91, R91, 0x40, R28 ;  /* 0x000000405b5b7824 */ /* 0x000fe200078e021c */
[----:B------:R-:W-:Y:S01]  /*0a00*/  IABS R19, R96 ;  /* 0x0000006000137213 */ /* 0x000fe20000000000 */
[----:B------:R-:W-:Y:S01]  /*0a10*/  IMAD.HI.U32 R3, R6, R13, RZ ;  /* 0x0000000d06037227 */ /* 0x000fe200078e00ff */
[----:B------:R-:W-:-:S02]  /*0a20*/  LOP3.LUT R95, R8, 0x6, R133, 0xfe, !PT ;  /* 0x00000006085f7812 */ /* 0x000fc400078efe85 */
[--C-:B------:R-:W-:Y:S01]  /*0a30*/  LOP3.LUT R94, R8, 0x8, R133.reuse, 0xfe, !PT ;  /* 0x00000008085e7812 */ /* 0x100fe200078efe85 */
[----:B------:R-:W-:Y:S01]  /*0a40*/  IMAD.HI.U32 R7, R6, R15, RZ ;  /* 0x0000000f06077227 */ /* 0x000fe200078e00ff */
[C-C-:B------:R-:W-:Y:S02]  /*0a50*/  LOP3.LUT R92, R8.reuse, 0xc, R133.reuse, 0xfe, !PT ;  /* 0x0000000c085c7812 */ /* 0x140fe400078efe85 */
[----:B------:R-:W-:Y:S01]  /*0a60*/  LOP3.LUT R93, R8, 0xa, R133, 0xfe, !PT ;  /* 0x0000000a085d7812 */ /* 0x000fe200078efe85 */
[----:B------:R-:W-:Y:S01]  /*0a70*/  IMAD.HI.U32 R9, R6, R19, RZ ;  /* 0x0000001306097227 */ /* 0x000fe200078e00ff */
[----:B------:R-:W-:Y:S02]  /*0a80*/  IABS R23, R92 ;  /* 0x0000005c00177213 */ /* 0x000fe40000000000 */
[----:B------:R-:W-:Y:S01]  /*0a90*/  IABS R21, R93 ;  /* 0x0000005d00157213 */ /* 0x000fe20000000000 */
[----:B------:R-:W-:Y:S01]  /*0aa0*/  IMAD.MOV R3, RZ, RZ, -R3 ;  /* 0x000000ffff037224 */ /* 0x000fe200078e0a03 */
[C---:B------:R-:W-:Y:S01]  /*0ab0*/  LOP3.LUT R120, R8.reuse, 0x12, R133, 0xfe, !PT ;  /* 0x0000001208787812 */ /* 0x040fe200078efe85 */
[----:B------:R-:W-:Y:S01]  /*0ac0*/  IMAD.MOV R7, RZ, RZ, -R7 ;  /* 0x000000ffff077224 */ /* 0x000fe200078e0a07 */
[----:B------:R-:W-:Y:S01]  /*0ad0*/  LOP3.LUT R118, R8, 0x1e, R133, 0xfe, !PT ;  /* 0x0000001e08767812 */ /* 0x000fe200078efe85 */
[----:B------:R-:W-:Y:S01]  /*0ae0*/  IMAD.MOV R9, RZ, RZ, -R9 ;  /* 0x000000ffff097224 */ /* 0x000fe200078e0a09 */
[----:B------:R-:W-:Y:S01]  /*0af0*/  IABS R31, R120 ;  /* 0x00000078001f7213 */ /* 0x000fe20000000000 */
[----:B------:R-:W-:Y:S01]  /*0b00*/  IMAD.HI.U32 R4, R5, R11, R4 ;  /* 0x0000000b05047227 */ /* 0x000fe200078e0004 */
[----:B------:R-:W-:-:S02]  /*0b10*/  IABS R43, R118 ;  /* 0x00000076002b7213 */ /* 0x000fc40000000000 */
[----:B------:R-:W-:Y:S01]  /*0b20*/  ISETP.GE.AND P2, PT, R91, RZ, PT ;  /* 0x000000ff5b00720c */ /* 0x000fe20003f46270 */
[C---:B------:R-:W-:Y:S01]  /*0b30*/  IMAD R5, R2.reuse, R3, R13 ;  /* 0x0000000302057224 */ /* 0x040fe200078e020d */
[----:B------:R-:W-:Y:S01]  /*0b40*/  IABS R13, R95 ;  /* 0x0000005f000d7213 */ /* 0x000fe20000000000 */
[C---:B------:R-:W-:Y:S01]  /*0b50*/  IMAD R7, R2.reuse, R7, R15 ;  /* 0x0000000702077224 */ /* 0x040fe200078e020f */
[----:B------:R-:W-:Y:S01]  /*0b60*/  IABS R15, R94 ;  /* 0x0000005e000f7213 */ /* 0x000fe20000000000 */
[----:B------:R-:W-:Y:S01]  /*0b70*/  IMAD R9, R2, R9, R19 ;  /* 0x0000000902097224 */ /* 0x000fe200078e0213 */
[----:B------:R-:W-:Y:S01]  /*0b80*/  IABS R19, R91 ;  /* 0x0000005b00137213 */ /* 0x000fe20000000000 */
[----:B------:R-:W-:Y:S01]  /*0b90*/  IMAD.HI.U32 R0, R6, R13, RZ ;  /* 0x0000000d06007227 */ /* 0x000fe200078e00ff */
[C---:B------:R-:W-:Y:S02]  /*0ba0*/  ISETP.GT.U32.AND P1, PT, R2.reuse, R5, PT ;  /* 0x000000050200720c */ /* 0x040fe40003f24070 */
[----:B------:R-:W-:Y:S01]  /*0bb0*/  ISETP.GT.U32.AND P5, PT, R2, R9, PT ;  /* 0x000000090200720c */ /* 0x000fe20003fa4070 */
[----:B------:R-:W-:Y:S01]  /*0bc0*/  IMAD.HI.U32 R3, R6, R15, RZ ;  /* 0x0000000f06037227 */ /* 0x000fe200078e00ff */
[----:B------:R-:W-:-:S02]  /*0bd0*/  LOP3.LUT R90, R8, 0xe, R133, 0xfe, !PT ;  /* 0x0000000e085a7812 */ /* 0x000fc400078efe85 */
[--C-:B------:R-:W-:Y:S01]  /*0be0*/  LOP3.LUT R88, R8, 0x14, R133.reuse, 0xfe, !PT ;  /* 0x0000001408587812 */ /* 0x100fe200078efe85 */
[----:B------:R-:W-:Y:S01]  /*0bf0*/  IMAD.HI.U32 R4, R4, R19, RZ ;  /* 0x0000001304047227 */ /* 0x000fe200078e00ff */
[--C-:B------:R-:W-:Y:S02]  /*0c00*/  LOP3.LUT R89, R8, 0x10, R133.reuse, 0xfe, !PT ;  /* 0x0000001008597812 */ /* 0x100fe400078efe85 */
[----:B------:R-:W-:Y:S01]  /*0c10*/  IABS R33, R88 ;  /* 0x0000005800217213 */ /* 0x000fe20000000000 */
[----:B------:R-:W-:Y:S01]  /*0c20*/  IMAD.HI.U32 R11, R6, R23, RZ ;  /* 0x00000017060b7227 */ /* 0x000fe200078e00ff */
[----:B------:R-:W-:Y:S02]  /*0c30*/  IABS R29, R89 ;  /* 0x00000059001d7213 */ /* 0x000fe40000000000 */
[C-C-:B------:R-:W-:Y:S01]  /*0c40*/  LOP3.LUT R87, R8.reuse, 0x16, R133.reuse, 0xfe, !PT ;  /* 0x0000001608577812 */ /* 0x140fe200078efe85 */
[----:B------:R-:W-:Y:S01]  /*0c50*/  IMAD.MOV R0, RZ, RZ, -R0 ;  /* 0x000000ffff007224 */ /* 0x000fe200078e0a00 */
[C---:B------:R-:W-:Y:S01]  /*0c60*/  LOP3.LUT R86, R8.reuse, 0x18, R133, 0xfe, !PT ;  /* 0x0000001808567812 */ /* 0x040fe200078efe85 */
[----:B------:R-:W-:Y:S01]  /*0c70*/  IMAD.MOV R3, RZ, RZ, -R3 ;  /* 0x000000ffff037224 */ /* 0x000fe200078e0a03 */
[----:B------:R-:W-:Y:S01]  /*0c80*/  IABS R35, R87 ;  /* 0x0000005700237213 */ /* 0x000fe20000000000 */
[----:B------:R-:W-:Y:S01]  /*0c90*/  IMAD.MOV R4, RZ, RZ, -R4 ;  /* 0x000000ffff047224 */ /* 0x000fe200078e0a04 */
[----:B------:R-:W-:Y:S01]  /*0ca0*/  LOP3.LUT R116, R8, 0x1a, R133, 0xfe, !PT ;  /* 0x0000001a08747812 */ /* 0x000fe200078efe85 */
[----:B------:R-:W-:Y:S01]  /*0cb0*/  IMAD.MOV R12, RZ, RZ, -R11 ;  /* 0x000000ffff0c7224 */ /* 0x000fe200078e0a0b */
[----:B------:R-:W-:Y:S01]  /*0cc0*/  IABS R37, R86 ;  /* 0x0000005600257213 */ /* 0x000fe20000000000 */
[C---:B------:R-:W-:Y:S01]  /*0cd0*/  IMAD R11, R2.reuse, R0, R13 ;  /* 0x00000000020b7224 */ /* 0x040fe200078e020d */
[----:B------:R-:W-:Y:S01]  /*0ce0*/  IABS R39, R116 ;  /* 0x0000007400277213 */ /* 0x000fe20000000000 */
[----:B------:R-:W-:-:S02]  /*0cf0*/  IMAD R13, R2, R3, R15 ;  /* 0x00000003020d7224 */ /* 0x000fc400078e020f */
[----:B------:R-:W-:Y:S02]  /*0d00*/  IMAD R3, R18, R4, R19 ;  /* 0x0000000412037224 */ /* 0x000fe400078e0213 */
[----:B------:R-:W-:Y:S01]  /*0d10*/  IMAD.HI.U32 R10, R6, R21, RZ ;  /* 0x00000015060a7227 */ /* 0x000fe200078e00ff */
[----:B------:R-:W-:Y:S02]  /*0d20*/  ISETP.GT.U32.AND P4, PT, R2, R13, PT ;  /* 0x0000000d0200720c */ /* 0x000fe40003f84070 */
[----:B------:R-:W-:Y:S01]  /*0d30*/  ISETP.GT.U32.AND P0, PT, R18, R3, PT ;  /* 0x000000031200720c */ /* 0x000fe20003f04070 */
[----:B------:R-:W-:Y:S02]  /*0d40*/  IMAD.MOV R10, RZ, RZ, -R10 ;  /* 0x000000ffff0a7224 */ /* 0x000fe400078e0a0a */
[C---:B------:R-:W-:Y:S02]  /*0d50*/  IMAD R19, R2.reuse, R12, R23 ;  /* 0x0000000c02137224 */ /* 0x040fe400078e0217 */
[----:B------:R-:W-:Y:S01]  /*0d60*/  IMAD R15, R2, R10, R21 ;  /* 0x0000000a020f7224 */ /* 0x000fe200078e0215 */
[----:B------:R-:W-:Y:S01]  /*0d70*/  IABS R21, R90 ;  /* 0x0000005a00157213 */ /* 0x000fe20000000000 */
[----:B------:R-:W-:-:S03]  /*0d80*/  IMAD.HI.U32 R10, R6, R31, RZ ;  /* 0x0000001f060a7227 */ /* 0x000fc600078e00ff */
[C---:B------:R-:W-:Y:S01]  /*0d90*/  ISETP.GT.U32.AND P6, PT, R2.reuse, R15, PT ;  /* 0x0000000f0200720c */ /* 0x040fe20003fc4070 */
[----:B------:R-:W-:Y:S02]  /*0da0*/  IMAD.MOV R10, RZ, RZ, -R10 ;  /* 0x000000ffff0a7224 */ /* 0x000fe400078e0a0a */
[----:B------:R-:W-:Y:S02]  /*0db0*/  @!P0 IMAD.IADD R3, R3, 0x1, -R18 ;  /* 0x0000000103038824 */ /* 0x000fe400078e0a12 */
[----:B------:R-:W-:Y:S02]  /*0dc0*/  IMAD R31, R2, R10, R31 ;  /* 0x0000000a021f7224 */ /* 0x000fe400078e021f */
[----:B------:R-:W-:Y:S01]  /*0dd0*/  IMAD.HI.U32 R10, R6, R43, RZ ;  /* 0x0000002b060a7227 */ /* 0x000fe200078e00ff */
[----:B------:R-:W-:-:S03]  /*0de0*/  ISETP.GT.U32.AND P0, PT, R18, R3, PT ;  /* 0x000000031200720c */ /* 0x000fc60003f04070 */
[----:B------:R-:W-:Y:S02]  /*0df0*/  IMAD.MOV R10, RZ, RZ, -R10 ;  /* 0x000000ffff0a7224 */ /* 0x000fe400078e0a0a */
[--C-:B------:R-:W-:Y:S02]  /*0e00*/  @!P1 IMAD.IADD R5, R5, 0x1, -R2.reuse ;  /* 0x0000000105059824 */ /* 0x100fe400078e0a02 */
[C---:B------:R-:W-:Y:S02]  /*0e10*/  IMAD R43, R2.reuse, R10, R43 ;  /* 0x0000000a022b7224 */ /* 0x040fe400078e022b */
[----:B------:R-:W-:Y:S01]  /*0e20*/  @!P5 IMAD.IADD R9, R9, 0x1, -R2 ;  /* 0x000000010909d824 */ /* 0x000fe200078e0a02 */
[----:B------:R-:W-:Y:S01]  /*0e30*/  ISETP.GT.U32.AND P1, PT, R2, R5, PT ;  /* 0x000000050200720c */ /* 0x000fe20003f24070 */
[----:B------:R-:W-:Y:S01]  /*0e40*/  IMAD.HI.U32 R0, R6, R21, RZ ;  /* 0x0000001506007227 */ /* 0x000fe200078e00ff */
[----:B------:R-:W-:Y:S02]  /*0e50*/  ISETP.GT.U32.AND P3, PT, R2, R43, PT ;  /* 0x0000002b0200720c */ /* 0x000fe40003f64070 */
[----:B------:R-:W-:Y:S01]  /*0e60*/  ISETP.GE.AND P5, PT, R98, RZ, PT ;  /* 0x000000ff6200720c */ /* 0x000fe20003fa6270 */
[----:B------:R-:W-:Y:S01]  /*0e70*/  @!P0 IMAD.IADD R3, R3, 0x1, -R18 ;  /* 0x0000000103038824 */ /* 0x000fe200078e0a12 */
[----:B------:R-:W-:Y:S01]  /*0e80*/  ISETP.NE.AND P0, PT, R16, RZ, PT ;  /* 0x000000ff1000720c */ /* 0x000fe20003f05270 */
[----:B------:R-:W-:Y:S01]  /*0e90*/  @!P4 IMAD.IADD R13, R13, 0x1, -R2 ;  /* 0x000000010d0dc824 */ /* 0x000fe200078e0a02 */
[----:B------:R-:W-:Y:S01]  /*0ea0*/  ISETP.GT.U32.AND P4, PT, R2, R9, PT ;  /* 0x000000090200720c */ /* 0x000fe20003f84070 */
[----:B------:R-:W-:-:S02]  /*0eb0*/  IMAD.MOV.U32 R65, RZ, RZ, R3 ;  /* 0x000000ffff417224 */ /* 0x000fc400078e0003 */
[----:B------:R-:W-:Y:S02]  /*0ec0*/  IMAD.MOV R0, RZ, RZ, -R0 ;  /* 0x000000ffff007224 */ /* 0x000fe400078e0a00 */
[----:B------:R-:W-:Y:S01]  /*0ed0*/  @!P2 IMAD.MOV R65, RZ, RZ, -R65 ;  /* 0x000000ffff41a224 */ /* 0x000fe200078e0a41 */
[C---:B------:R-:W-:Y:S01]  /*0ee0*/  ISETP.GT.U32.AND P2, PT, R2.reuse, R11, PT ;  /* 0x0000000b0200720c */ /* 0x040fe20003f44070 */
[--C-:B------:R-:W-:Y:S01]  /*0ef0*/  @!P3 IMAD.IADD R43, R43, 0x1, -R2.reuse ;  /* 0x000000012b2bb824 */ /* 0x100fe200078e0a02 */
[----:B------:R-:W-:Y:S01]  /*0f00*/  ISETP.GT.U32.AND P3, PT, R2, R19, PT ;  /* 0x000000130200720c */ /* 0x000fe20003f64070 */
[----:B------:R-:W-:Y:S02]  /*0f10*/  IMAD.HI.U32 R12, R6, R33, RZ ;  /* 0x00000021060c7227 */ /* 0x000fe400078e00ff */
[----:B------:R-:W-:Y:S02]  /*0f20*/  @!P0 LOP3.LUT R65, RZ, R16, RZ, 0x33, !PT ;  /* 0x00000010ff418212 */ /* 0x000fe400078e33ff */
[C---:B------:R-:W-:Y:S01]  /*0f30*/  ISETP.GT.U32.AND P0, PT, R2.reuse, R7, PT ;  /* 0x000000070200720c */ /* 0x040fe20003f04070 */
[--C-:B------:R-:W-:Y:S01]  /*0f40*/  @!P6 IMAD.IADD R15, R15, 0x1, -R2.reuse ;  /* 0x000000010f0fe824 */ /* 0x100fe200078e0a02 */
[C---:B------:R-:W-:Y:S01]  /*0f50*/  ISETP.GT.U32.AND P6, PT, R2.reuse, R13, PT ;  /* 0x0000000d0200720c */ /* 0x040fe20003fc4070 */
[----:B------:R-:W-:Y:S01]  /*0f60*/  IMAD R21, R2, R0, R21 ;  /* 0x0000000002157224 */ /* 0x000fe200078e0215 */
[----:B------:R-:W-:Y:S01]  /*0f70*/  LOP3.LUT R0, R8, 0x1c, R133, 0xfe, !PT ;  /* 0x0000001c08007812 */ /* 0x000fe200078efe85 */
[--C-:B------:R-:W-:Y:S01]  /*0f80*/  @!P1 IMAD.IADD R5, R5, 0x1, -R2.reuse ;  /* 0x0000000105059824 */ /* 0x100fe200078e0a02 */
[----:B------:R-:W-:Y:S01]  /*0f90*/  ISETP.GT.U32.AND P1, PT, R2, R15, PT ;  /* 0x0000000f0200720c */ /* 0x000fe20003f24070 */
[--C-:B------:R-:W-:Y:S01]  /*0fa0*/  @!P2 IMAD.IADD R11, R11, 0x1, -R2.reuse ;  /* 0x000000010b0ba824 */ /* 0x100fe200078e0a02 */
[----:B------:R-:W-:Y:S01]  /*0fb0*/  IABS R41, R0 ;  /* 0x0000000000297213 */ /* 0x000fe20000000000 */
[----:B------:R-:W-:-:S02]  /*0fc0*/  @!P3 IMAD.IADD R19, R19, 0x1, -R2 ;  /* 0x000000011313b824 */ /* 0x000fc400078e0a02 */
[----:B------:R-:W-:Y:S01]  /*0fd0*/  IMAD.HI.U32 R4, R6, R29, RZ ;  /* 0x0000001d06047227 */ /* 0x000fe200078e00ff */
[----:B------:R-:W-:-:S03]  /*0fe0*/  ISETP.GT.U32.AND P3, PT, R2, R11, PT ;  /* 0x0000000b0200720c */ /* 0x000fc60003f64070 */
[----:B------:R-:W-:Y:S01]  /*0ff0*/  @!P0 IMAD.IADD R7, R7, 0x1, -R2 ;  /* 0x0000000107078824 */ /* 0x000fe200078e0a02 */
[C---:B------:R-:W-:Y:S01]  /*1000*/  ISETP.GT.U32.AND P0, PT, R2.reuse, R43, PT ;  /* 0x0000002b0200720c */ /* 0x040fe20003f04070 */
[----:B------:R-:W-:Y:S02]  /*1010*/  IMAD.MOV R12, RZ, RZ, -R12 ;  /* 0x000000ffff0c7224 */ /* 0x000fe400078e0a0c */
[----:B------:R-:W-:Y:S01]  /*1020*/  @!P5 IMAD.MOV R5, RZ, RZ, -R5 ;  /* 0x000000ffff05d224 */ /* 0x000fe200078e0a05 */
[C---:B------:R-:W-:Y:S01]  /*1030*/  ISETP.GT.U32.AND P2, PT, R2.reuse, R7, PT ;  /* 0x000000070200720c */ /* 0x040fe20003f44070 */
[----:B------:R-:W-:Y:S01]  /*1040*/  IMAD.MOV R4, RZ, RZ, -R4 ;  /* 0x000000ffff047224 */ /* 0x000fe200078e0a04 */
[C---:B------:R-:W-:Y:S01]  /*1050*/  ISETP.GT.U32.AND P5, PT, R2.reuse, R21, PT ;  /* 0x000000150200720c */ /* 0x040fe20003fa4070 */
[C---:B------:R-:W-:Y:S02]  /*1060*/  IMAD R33, R2.reuse, R12, R33 ;  /* 0x0000000c02217224 */ /* 0x040fe400078e0221 */
[----:B------:R-:W-:-:S02]  /*1070*/  IMAD R29, R2, R4, R29 ;  /* 0x00000004021d7224 */ /* 0x000fc400078e021d */
[--C-:B------:R-:W-:Y:S01]  /*1080*/  @!P3 IMAD.IADD R11, R11, 0x1, -R2.reuse ;  /* 0x000000010b0bb824 */ /* 0x100fe200078e0a02 */
[C---:B------:R-:W-:Y:S01]  /*1090*/  ISETP.GT.U32.AND P3, PT, R2.reuse, R33, PT ;  /* 0x000000210200720c */ /* 0x040fe20003f64070 */
[--C-:B------:R-:W-:Y:S01]  /*10a0*/  @!P0 IMAD.IADD R43, R43, 0x1, -R2.reuse ;  /* 0x000000012b2b8824 */ /* 0x100fe200078e0a02 */
[C---:B------:R-:W-:Y:S01]  /*10b0*/  ISETP.GT.U32.AND P0, PT, R2.reuse, R19, PT ;  /* 0x000000130200720c */ /* 0x040fe20003f04070 */
[--C-:B------:R-:W-:Y:S01]  /*10c0*/  @!P6 IMAD.IADD R13, R13, 0x1, -R2.reuse ;  /* 0x000000010d0de824 */ /* 0x100fe200078e0a02 */
[----:B------:R-:W-:Y:S01]  /*10d0*/  ISETP.GE.AND P6, PT, R97, RZ, PT ;  /* 0x000000ff6100720c */ /* 0x000fe20003fc6270 */
[--C-:B------:R-:W-:Y:S01]  /*10e0*/  @!P2 IMAD.IADD R7, R7, 0x1, -R2.reuse ;  /* 0x000000010707a824 */ /* 0x100fe200078e0a02 */
[C---:B------:R-:W-:Y:S01]  /*10f0*/  ISETP.GT.U32.AND P2, PT, R2.reuse, R29, PT ;  /* 0x0000001d0200720c */ /* 0x040fe20003f44070 */
[--C-:B------:R-:W-:Y:S01]  /*1100*/  @!P4 IMAD.IADD R9, R9, 0x1, -R2.reuse ;  /* 0x000000010909c824 */ /* 0x100fe200078e0a02 */
[----:B------:R-:W-:Y:S01]  /*1110*/  ISETP.GT.U32.AND P4, PT, R2, R31, PT ;  /* 0x0000001f0200720c */ /* 0x000fe20003f84070 */
[----:B------:R-:W-:Y:S01]  /*1120*/  @!P5 IMAD.IADD R21, R21, 0x1, -R2 ;  /* 0x000000011515d824 */ /* 0x000fe200078e0a02 */
[----:B------:R-:W-:Y:S01]  /*1130*/  ISETP.GE.AND P5, PT, R94, RZ, PT ;  /* 0x000000ff5e00720c */ /* 0x000fe20003fa6270 */
[----:B------:R-:W-:-:S04]  /*1140*/  IMAD.HI.U32 R14, R6, R35, RZ ;  /* 0x00000023060e7227 */ /* 0x000fc800078e00ff */
[----:B------:R-:W-:Y:S01]  /*1150*/  @!P0 IMAD.IADD R19, R19, 0x1, -R2 ;  /* 0x0000000113138824 */ /* 0x000fe200078e0a02 */
[----:B------:R-:W-:Y:S01]  /*1160*/  ISETP.GE.AND P0, PT, R95, RZ, PT ;  /* 0x000000ff5f00720c */ /* 0x000fe20003f06270 */
[----:B------:R-:W-:Y:S02]  /*1170*/  IMAD.MOV R14, RZ, RZ, -R14 ;  /* 0x000000ffff0e7224 */ /* 0x000fe400078e0a0e */
[--C-:B------:R-:W-:Y:S01]  /*1180*/  @!P1 IMAD.IADD R15, R15, 0x1, -R2.reuse ;  /* 0x000000010f0f9824 */ /* 0x100fe200078e0a02 */
[----:B------:R-:W-:Y:S01]  /*1190*/  ISETP.GE.AND P1, PT, R96, RZ, PT ;  /* 0x000000ff6000720c */ /* 0x000fe20003f26270 */
[--C-:B------:R-:W-:Y:S02]  /*11a0*/  @!P3 IMAD.IADD R33, R33, 0x1, -R2.reuse ;  /* 0x000000012121b824 */ /* 0x100fe400078e0a02 */
[----:B------:R-:W-:Y:S02]  /*11b0*/  IMAD.MOV.U32 R23, RZ, RZ, R11 ;  /* 0x000000ffff177224 */ /* 0x000fe400078e000b */
[----:B------:R-:W-:Y:S01]  /*11c0*/  @!P2 IMAD.IADD R29, R29, 0x1, -R2 ;  /* 0x000000011d1da824 */ /* 0x000fe200078e0a02 */
[----:B------:R-:W-:Y:S01]  /*11d0*/  ISETP.GE.AND P2, PT, R93, RZ, PT ;  /* 0x000000ff5d00720c */ /* 0x000fe20003f46270 */
[----:B------:R-:W-:Y:S01]  /*11e0*/  @!P6 IMAD.MOV R7, RZ, RZ, -R7 ;  /* 0x000000ffff07e224 */ /* 0x000fe200078e0a07 */
[C---:B------:R-:W-:Y:S01]  /*11f0*/  ISETP.GT.U32.AND P6, PT, R2.reuse, R21, PT ;  /* 0x000000150200720c */ /* 0x040fe20003fc4070 */
[C---:B------:R-:W-:Y:S01]  /*1200*/  IMAD R35, R2.reuse, R14, R35 ;  /* 0x0000000e02237224 */ /* 0x040fe200078e0223 */
[C---:B------:R-:W-:Y:S01]  /*1210*/  ISETP.GT.U32.AND P3, PT, R2.reuse, R29, PT ;  /* 0x0000001d0200720c */ /* 0x040fe20003f64070 */
[----:B------:R-:W-:Y:S01]  /*1220*/  @!P0 IMAD.MOV R23, RZ, RZ, -R23 ;  /* 0x000000ffff178224 */ /* 0x000fe200078e0a17 */
[----:B------:R-:W-:Y:S01]  /*1230*/  ISETP.GT.U32.AND P0, PT, R2, R33, PT ;  /* 0x000000210200720c */ /* 0x000fe20003f04070 */
[----:B------:R-:W-:-:S02]  /*1240*/  IMAD.MOV.U32 R25, RZ, RZ, R13 ;  /* 0x000000ffff197224 */ /* 0x000fc400078e000d */
[----:B------:R-:W-:-:S04]  /*1250*/  IMAD.HI.U32 R4, R6, R37, RZ ;  /* 0x0000002506047227 */ /* 0x000fc800078e00ff */
[----:B------:R-:W-:-:S04]  /*1260*/  IMAD.HI.U32 R8, R6, R39, RZ ;  /* 0x0000002706087227 */ /* 0x000fc800078e00ff */
[----:B------:R-:W-:Y:S01]  /*1270*/  @!P4 IMAD.IADD R31, R31, 0x1, -R2 ;  /* 0x000000011f1fc824 */ /* 0x000fe200078e0a02 */
[----:B------:R-:W-:Y:S01]  /*1280*/  ISETP.GE.AND P4, PT, R92, RZ, PT ;  /* 0x000000ff5c00720c */ /* 0x000fe20003f86270 */
[----:B------:R-:W-:Y:S01]  /*1290*/  @!P5 IMAD.MOV R25, RZ, RZ, -R25 ;  /* 0x000000ffff19d224 */ /* 0x000fe200078e0a19 */
[C---:B------:R-:W-:Y:S01]  /*12a0*/  ISETP.GT.U32.AND P5, PT, R2.reuse, R35, PT ;  /* 0x000000230200720c */ /* 0x040fe20003fa4070 */
[----:B------:R-:W-:Y:S02]  /*12b0*/  IMAD.MOV R4, RZ, RZ, -R4 ;  /* 0x000000ffff047224 */ /* 0x000fe400078e0a04 */
[----:B------:R-:W-:Y:S02]  /*12c0*/  IMAD.MOV R8, RZ, RZ, -R8 ;  /* 0x000000ffff087224 */ /* 0x000fe400078e0a08 */
[----:B------:R-:W-:Y:S02]  /*12d0*/  IMAD.MOV.U32 R27, RZ, RZ, R9 ;  /* 0x000000ffff1b7224 */ /* 0x000fe400078e0009 */
[C---:B------:R-:W-:Y:S01]  /*12e0*/  IMAD R37, R2.reuse, R4, R37 ;  /* 0x0000000402257224 */ /* 0x040fe200078e0225 */
[----:B------:R-:W-:Y:S01]  /*12f0*/  LOP3.LUT R4, R133, 0x8, RZ, 0xfc, !PT ;  /* 0x0000000885047812 */ /* 0x000fe200078efcff */
[----:B------:R-:W-:-:S02]  /*1300*/  IMAD R39, R2, R8, R39 ;  /* 0x0000000802277224 */ /* 0x000fc400078e0227 */
[----:B------:R-:W-:Y:S01]  /*1310*/  @!P1 IMAD.MOV R27, RZ, RZ, -R27 ;  /* 0x000000ffff1b9224 */ /* 0x000fe200078e0a1b */
[----:B------:R-:W0:Y:S01]  /*1320*/  LDS R8, [UR13] ;  /* 0x0000000dff087984 */ /* 0x000e220008000800 */
[C---:B------:R-:W-:Y:S01]  /*1330*/  ISETP.GT.U32.AND P1, PT, R2.reuse, R31, PT ;  /* 0x0000001f0200720c */ /* 0x040fe20003f24070 */
[----:B------:R-:W-:Y:S01]  /*1340*/  @!P2 IMAD.MOV R15, RZ, RZ, -R15 ;  /* 0x000000ffff0fa224 */ /* 0x000fe200078e0a0f */
[----:B------:R-:W-:Y:S01]  /*1350*/  ISETP.GT.U32.AND P2, PT, R2, R37, PT ;  /* 0x000000250200720c */ /* 0x000fe20003f44070 */
[--C-:B------:R-:W-:Y:S01]  /*1360*/  @!P6 IMAD.IADD R21, R21, 0x1, -R2.reuse ;  /* 0x000000011515e824 */ /* 0x100fe200078e0a02 */
[----:B------:R-:W-:Y:S01]  /*1370*/  ISETP.GE.AND P6, PT, R90, RZ, PT ;  /* 0x000000ff5a00720c */ /* 0x000fe20003fc6270 */
[----:B------:R-:W-:Y:S01]  /*1380*/  @!P0 IMAD.IADD R33, R33, 0x1, -R2 ;  /* 0x0000000121218824 */ /* 0x000fe200078e0a02 */
[----:B------:R-:W-:Y:S01]  /*1390*/  ISETP.GE.AND P0, PT, R120, RZ, PT ;  /* 0x000000ff7800720c */ /* 0x000fe20003f06270 */
[----:B------:R-:W-:-:S04]  /*13a0*/  IMAD.HI.U32 R6, R6, R41, RZ ;  /* 0x0000002906067227 */ /* 0x000fc800078e00ff */
[----:B------:R-:W-:Y:S01]  /*13b0*/  @!P4 IMAD.MOV R19, RZ, RZ, -R19 ;  /* 0x000000ffff13c224 */ /* 0x000fe200078e0a13 */
[----:B------:R-:W-:Y:S01]  /*13c0*/  ISETP.GT.U32.AND P4, PT, R2, R39, PT ;  /* 0x000000270200720c */ /* 0x000fe20003f84070 */
[----:B------:R-:W-:Y:S01]  /*13d0*/  @!P5 IMAD.IADD R35, R35, 0x1, -R2 ;  /* 0x000000012323d824 */ /* 0x000fe200078e0a02 */
[----:B------:R-:W-:Y:S01]  /*13e0*/  ISETP.GE.AND P5, PT, R88, RZ, PT ;  /* 0x000000ff5800720c */ /* 0x000fe20003fa6270 */
[----:B------:R-:W-:Y:S02]  /*13f0*/  IMAD.MOV R6, RZ, RZ, -R6 ;  /* 0x000000ffff067224 */ /* 0x000fe400078e0a06 */
[----:B------:R-:W-:Y:S02]  /*1400*/  IMAD.MOV.U32 R3, RZ, RZ, R21 ;  /* 0x000000ffff037224 */ /* 0x000fe400078e0015 */
[C---:B------:R-:W-:Y:S01]  /*1410*/  IMAD R41, R2.reuse, R6, R41 ;  /* 0x0000000602297224 */ /* 0x040fe200078e0229 */
[----:B------:R-:W-:Y:S01]  /*1420*/  LOP3.LUT R6, R133, 0xa, RZ, 0xfc, !PT ;  /* 0x0000000a85067812 */ /* 0x000fe200078efcff */
[--C-:B------:R-:W-:Y:S01]  /*1430*/  @!P1 IMAD.IADD R31, R31, 0x1, -R2.reuse ;  /* 0x000000011f1f9824 */ /* 0x100fe200078e0a02 */
[----:B------:R-:W-:Y:S01]  /*1440*/  ISETP.GE.AND P1, PT, R89, RZ, PT ;  /* 0x000000ff5900720c */ /* 0x000fe20003f26270 */
[--C-:B------:R-:W-:Y:S01]  /*1450*/  @!P2 IMAD.IADD R37, R37, 0x1, -R2.reuse ;  /* 0x000000012525a824 */ /* 0x100fe200078e0a02 */
[----:B------:R-:W-:Y:S01]  /*1460*/  BAR.SYNC.DEFER_BLOCKING 0x0 ;  /* 0x0000000000007b1d */ /* 0x000fe20000010000 */
[----:B------:R-:W-:Y:S01]  /*1470*/  @!P6 IMAD.MOV R3, RZ, RZ, -R3 ;  /* 0x000000ffff03e224 */ /* 0x000fe200078e0a03 */
[C---:B------:R-:W-:Y:S01]  /*1480*/  ISETP.GT.U32.AND P6, PT, R2.reuse, R35, PT ;  /* 0x000000230200720c */ /* 0x040fe20003fc4070 */
[----:B------:R-:W-:Y:S01]  /*1490*/  @!P0 IMAD.MOV R31, RZ, RZ, -R31 ;  /* 0x000000ffff1f8224 */ /* 0x000fe200078e0a1f */
[C---:B------:R-:W-:Y:S01]  /*14a0*/  ISETP.GT.U32.AND P0, PT, R2.reuse, R41, PT ;  /* 0x000000290200720c */ /* 0x040fe20003f04070 */
[--C-:B------:R-:W-:Y:S01]  /*14b0*/  @!P4 IMAD.IADD R39, R39, 0x1, -R2.reuse ;  /* 0x000000012727c824 */ /* 0x100fe200078e0a02 */
[----:B------:R-:W-:Y:S01]  /*14c0*/  ISETP.GT.U32.AND P4, PT, R2, R37, PT ;  /* 0x000000250200720c */ /* 0x000fe20003f84070 */
[----:B------:R-:W-:Y:S01]  /*14d0*/  @!P5 IMAD.MOV R33, RZ, RZ, -R33 ;  /* 0x000000ffff21d224 */ /* 0x000fe200078e0a21 */
[----:B------:R-:W-:Y:S01]  /*14e0*/  ISETP.GE.AND P5, PT, R87, RZ, PT ;  /* 0x000000ff5700720c */ /* 0x000fe20003fa6270 */
[----:B------:R-:W-:Y:S01]  /*14f0*/  @!P3 IMAD.IADD R29, R29, 0x1, -R2 ;  /* 0x000000011d1db824 */ /* 0x000fe200078e0a02 */
[----:B------:R-:W-:-:S02]  /*1500*/  PLOP3.LUT P3, PT, PT, PT, UP1, 0x80, 0x8 ;  /* 0x000000000008781c */ /* 0x000fc40003f6f018 */
[----:B------:R-:W-:Y:S01]  /*1510*/  PLOP3.LUT P2, PT, PT, PT, UP1, 0x80, 0x8 ;  /* 0x000000000008781c */ /* 0x000fe20003f4f018 */
[----:B------:R-:W-:Y:S01]  /*1520*/  @!P1 IMAD.MOV R29, RZ, RZ, -R29 ;  /* 0x000000ffff1d9224 */ /* 0x000fe200078e0a1d */
[----:B------:R-:W-:Y:S01]  /*1530*/  ISETP.GT.U32.AND P1, PT, R2, R39, PT ;  /* 0x000000270200720c */ /* 0x000fe20003f24070 */
[--C-:B------:R-:W-:Y:S01]  /*1540*/  @!P6 IMAD.IADD R35, R35, 0x1, -R2.reuse ;  /* 0x000000012323e824 */ /* 0x100fe200078e0a02 */
[----:B------:R-:W-:Y:S01]  /*1550*/  ISETP.GE.AND P6, PT, R86, RZ, PT ;  /* 0x000000ff5600720c */ /* 0x000fe20003fc6270 */
[--C-:B------:R-:W-:Y:S01]  /*1560*/  @!P0 IMAD.IADD R41, R41, 0x1, -R2.reuse ;  /* 0x0000000129298824 */ /* 0x100fe200078e0a02 */
[----:B0-----:R-:W-:Y:S01]  /*1570*/  R2UR UR12, R8 ;  /* 0x00000000080c72ca */ /* 0x001fe200000e0000 */
[----:B------:R-:W-:Y:S01]  /*1580*/  @!P4 IMAD.IADD R37, R37, 0x1, -R2 ;  /* 0x000000012525c824 */ /* 0x000fe200078e0a02 */
[----:B------:R-:W-:Y:S01]  /*1590*/  ISETP.GE.AND P4, PT, R116, RZ, PT ;  /* 0x000000ff7400720c */ /* 0x000fe20003f86270 */
[----:B------:R-:W-:Y:S01]  /*15a0*/  @!P5 IMAD.MOV R35, RZ, RZ, -R35 ;  /* 0x000000ffff23d224 */ /* 0x000fe200078e0a23 */
[----:B------:R-:W-:-:S02]  /*15b0*/  ISETP.GT.U32.AND P5, PT, R2, R41, PT ;  /* 0x000000290200720c */ /* 0x000fc40003fa4070 */
[----:B------:R-:W-:Y:S02]  /*15c0*/  ISETP.LT.AND P3, PT, R4, UR8, P3 ;  /* 0x0000000804007c0c */ /* 0x000fe40009f61270 */
[----:B------:R-:W-:Y:S01]  /*15d0*/  ISETP.LT.AND P2, PT, R6, UR8, P2 ;  /* 0x0000000806007c0c */ /* 0x000fe20009741270 */
[--C-:B------:R-:W-:Y:S01]  /*15e0*/  @!P1 IMAD.IADD R39, R39, 0x1, -R2.reuse ;  /* 0x0000000127279824 */ /* 0x100fe200078e0a02 */
[C---:B------:R-:W-:Y:S01]  /*15f0*/  LOP3.LUT R4, R133.reuse, 0xc, RZ, 0xfc, !PT ;  /* 0x0000000c85047812 */ /* 0x040fe200078efcff */
[----:B------:R-:W-:Y:S01]  /*1600*/  @!P6 IMAD.MOV R37, RZ, RZ, -R37 ;  /* 0x000000ffff25e224 */ /* 0x000fe200078e0a25 */
[----:B------:R-:W-:Y:S02]  /*1610*/  PLOP3.LUT P0, PT, PT, PT, UP1, 0x80, 0x8 ;  /* 0x000000000008781c */ /* 0x000fe40003f0f018 */
[----:B------:R-:W-:Y:S01]  /*1620*/  LOP3.LUT R6, R133, 0x10, RZ, 0xfc, !PT ;  /* 0x0000001085067812 */ /* 0x000fe200078efcff */
[----:B------:R-:W-:Y:S01]  /*1630*/  @!P4 IMAD.MOV R39, RZ, RZ, -R39 ;  /* 0x000000ffff27c224 */ /* 0x000fe200078e0a27 */
[----:B------:R-:W-:Y:S01]  /*1640*/  PLOP3.LUT P1, PT, PT, PT, UP1, 0x80, 0x8 ;  /* 0x000000000008781c */ /* 0x000fe20003f2f018 */
[----:B------:R-:W-:Y:S01]  /*1650*/  @!P5 IMAD.IADD R41, R41, 0x1, -R2 ;  /* 0x000000012929d824 */ /* 0x000fe200078e0a02 */
[----:B------:R-:W-:-:S02]  /*1660*/  LOP3.LUT P6, RZ, R99, 0x7f, RZ, 0xc0, !PT ;  /* 0x0000007f63ff7812 */ /* 0x000fc400078cc0ff */
[----:B------:R-:W-:Y:S02]  /*1670*/  ISETP.LT.AND P0, PT, R4, UR8, P0 ;  /* 0x0000000804007c0c */ /* 0x000fe40008701270 */
[----:B------:R-:W-:Y:S02]  /*1680*/  ISETP.LT.AND P1, PT, R6, UR8, P1 ;  /* 0x0000000806007c0c */ /* 0x000fe40008f21270 */
[----:B------:R-:W-:Y:S02]  /*1690*/  ISETP.GE.AND P4, PT, R118, RZ, PT ;  /* 0x000000ff7600720c */ /* 0x000fe40003f86270 */
[----:B------:R-:W-:Y:S01]  /*16a0*/  P2R R4, PR, RZ, 0x40 ;  /* 0x00000040ff047803 */ /* 0x000fe20000000000 */
[----:B------:R-:W-:Y:S10]  /*16b0*/  BRA.U UP0, `(.L_x_5) ;  /* 0x0000000100187547 */ /* 0x000ff4000b800000 */
[----:B------:R-:W-:Y:S01]  /*16c0*/  ELECT P5, URZ, PT ;  /* 0x0000000000ff782f */ /* 0x000fe200038a0000 */
[----:B------:R-:W-:Y:S01]  /*16d0*/  IMAD.MOV.U32 R2, RZ, RZ, 0x1 ;  /* 0x00000001ff027424 */ /* 0x000fe200078e00ff */
[----:B------:R-:W-:Y:S01]  /*16e0*/  UMOV UR6, 0x40 ;  /* 0x0000004000067882 */ /* 0x000fe20000000000 */
[----:B------:R-:W-:Y:S01]  /*16f0*/  UVIRTCOUNT.DEALLOC.SMPOOL 0x80 ;  /* 0x000000800000784c */ /* 0x000fe20000000000 */
[----:B------:R-:W-:-:S09]  /*1700*/  ULEA UR6, UR5, UR6, 0x18 ;  /* 0x0000000605067291 */ /* 0x000fd2000f8ec0ff */
[----:B------:R0:W-:Y:S03]  /*1710*/  @P5 STS.U8 [UR6], R2 ;  /* 0x00000002ff005988 */ /* 0x0001e60008000006 */
.L_x_5:
[----:B------:R-:W-:Y:S01]  /*1720*/  ULOP3.LUT UR4, UR4, 0x600000, URZ, 0xc0, !UPT ;  /* 0x0060000004047892 */ /* 0x000fe2000f8ec0ff */
[----:B------:R-:W-:Y:S01]  /*1730*/  IMAD R13, R133, UR10, RZ ;  /* 0x0000000a850d7c24 */ /* 0x000fe2000f8e02ff */
[----:B------:R-:W-:Y:S01]  /*1740*/  VOTEU.ALL UP2, P6 ;  /* 0x0000000000ff7886 */ /* 0x000fe20003040000 */
[----:B------:R-:W-:Y:S01]  /*1750*/  IMAD.U32 R8, RZ, RZ, UR10 ;  /* 0x0000000aff087e24 */ /* 0x000fe2000f8e00ff */
[----:B------:R-:W-:Y:S01]  /*1760*/  UIADD3 UR10, UPT, UPT, UR12, UR4, URZ ;  /* 0x000000040c0a7290 */ /* 0x000fe2000fffe0ff */
[----:B------:R-:W-:Y:S01]  /*1770*/  IMAD R65, R65, UR9, RZ ;  /* 0x0000000941417c24 */ /* 0x000fe2000f8e02ff */
[----:B------:R-:W-:Y:S02]  /*1780*/  UIADD3 UR9, UPT, UPT, UR13, 0x6000, URZ ;  /* 0x000060000d097890 */ /* 0x000fe4000fffe0ff */
[----:B------:R-:W-:-:S04]  /*1790*/  @!UP2 UIADD3 UR4, UPT, UPT, -UR7, 0x100000, URZ ;  /* 0x001000000704a890 */ /* 0x000fc8000fffe1ff */
[----:B------:R-:W-:Y:S02]  /*17a0*/  @!UP2 USHF.L.U32 UR5, UR4, 0xb, URZ ;  /* 0x0000000b0405a899 */ /* 0x000fe400080006ff */
[----:B------:R-:W-:Y:S01]  /*17b0*/  @!UP2 USHF.L.U32 UR4, UR4, 0x1, URZ ;  /* 0x000000010404a899 */ /* 0x000fe200080006ff */
[----:B------:R-:W1:Y:S01]  /*17c0*/  LDCU.128 UR16, c[0x0][0x380] ;  /* 0x00007000ff1077ac */ /* 0x000e620008000c00 */
[----:B------:R-:W-:Y:S01]  /*17d0*/  ISETP.GE.AND P5, PT, R0, RZ, PT ;  /* 0x000000ff0000720c */ /* 0x000fe20003fa6270 */
[C---:B------:R-:W-:Y:S01]  /*17e0*/  IMAD R11, R8.reuse, 0x2, R13 ;  /* 0x00000002080b7824 */ /* 0x040fe200078e020d */
[----:B------:R-:W-:Y:S01]  /*17f0*/  LOP3.LUT R76, RZ, R17, RZ, 0x33, !PT ;  /* 0x00000011ff4c7212 */ /* 0x000fe200078e33ff */
[----:B------:R-:W-:Y:S01]  /*1800*/  VOTEU.ALL UP3, P6 ;  /* 0x0000000000ff7886 */ /* 0x000fe20003060000 */
[----:B------:R-:W-:Y:S01]  /*1810*/  STTM.16dp32bit_t0_t15.x16 tmem[UR10], RZ ;  /* 0x000000ff000079ed */ /* 0x000fe20008a0000a */
[----:B------:R-:W-:Y:S01]  /*1820*/  STTM.16dp32bit_t16_t31.x16 tmem[UR10+0x10], RZ ;  /* 0x000010ff000079ed */ /* 0x000fe20008a2000a */
[----:B------:R-:W2:Y:S02]  /*1830*/  FENCE.VIEW.ASYNC.T ;  /* 0x00000000000073c6 */ /* 0x000ea40000000200 */
[----:B--2---:R-:W-:Y:S01]  /*1840*/  BAR.SYNC.DEFER_BLOCKING 0x0 ;  /* 0x0000000000007b1d */ /* 0x004fe20000010000 */
[----:B------:R-:W-:Y:S01]  /*1850*/  @!P4 IMAD.MOV R43, RZ, RZ, -R43 ;  /* 0x000000ffff2bc224 */ /* 0x000fe200078e0a2b */
[----:B------:R-:W-:Y:S01]  /*1860*/  ISETP.NE.AND P4, PT, R17, RZ, PT ;  /* 0x000000ff1100720c */ /* 0x000fe20003f85270 */
[----:B------:R-:W-:Y:S01]  /*1870*/  IMAD R9, R8, 0x2, R11 ;  /* 0x0000000208097824 */ /* 0x000fe200078e020b */
[----:B------:R-:W-:Y:S01]  /*1880*/  PRMT R68, RZ, 0x7610, R68 ;  /* 0x00007610ff447816 */ /* 0x000fe20000000044 */
[----:B------:R-:W-:Y:S01]  /*1890*/  IMAD.SHL.U32 R64, R65, 0x2, RZ ;  /* 0x0000000241407824 */ /* 0x000fe200078e00ff */
[----:B------:R-:W-:Y:S01]  /*18a0*/  SEL R20, R76, R29, !P4 ;  /* 0x0000001d4c147207 */ /* 0x000fe20006000000 */
[----:B------:R-:W-:Y:S01]  /*18b0*/  IMAD R29, R8, 0x2, R9 ;  /* 0x00000002081d7824 */ /* 0x000fe200078e0209 */
[C---:B------:R-:W-:Y:S01]  /*18c0*/  SEL R26, R76.reuse, R19, !P4 ;  /* 0x000000134c1a7207 */ /* 0x040fe20006000000 */
[----:B------:R-:W-:Y:S01]  /*18d0*/  @!P5 IMAD.MOV R41, RZ, RZ, -R41 ;  /* 0x000000ffff29d224 */ /* 0x000fe200078e0a29 */
[----:B------:R-:W-:Y:S01]  /*18e0*/  SEL R19, R76, R3, !P4 ;  /* 0x000000034c137207 */ /* 0x000fe20006000000 */
[----:B------:R-:W-:Y:S01]  /*18f0*/  IMAD R3, R8, 0x2, R29 ;  /* 0x0000000208037824 */ /* 0x000fe200078e021d */
[C---:B------:R-:W-:Y:S01]  /*1900*/  SEL R24, R76.reuse, R15, !P4 ;  /* 0x0000000f4c187207 */ /* 0x040fe20006000000 */
[----:B------:R-:W2:Y:S01]  /*1910*/  LDC.64 R66, c[0x0][0x3a8] ;  /* 0x0000ea00ff427b82 */ /* 0x000ea20000000a00 */
[----:B------:R-:W-:Y:S01]  /*1920*/  SEL R21, R76, R5, !P4 ;  /* 0x000000054c157207 */ /* 0x000fe20006000000 */
[----:B------:R-:W-:Y:S01]  /*1930*/  IMAD R5, R8, 0x2, R3 ;  /* 0x0000000208057824 */ /* 0x000fe200078e0203 */
[C---:B------:R-:W-:Y:S01]  /*1940*/  SEL R22, R76.reuse, R7, !P4 ;  /* 0x000000074c167207 */ /* 0x040fe20006000000 */
[----:B------:R-:W3:Y:S01]  /*1950*/  LDCU.64 UR20, c[0x0][0x380] ;  /* 0x00007000ff1477ac */ /* 0x000ee20008000a00 */
[----:B------:R-:W-:-:S02]  /*1960*/  SEL R27, R76, R27, !P4 ;  /* 0x0000001b4c1b7207 */ /* 0x000fc40006000000 */
[C---:B------:R-:W-:Y:S02]  /*1970*/  SEL R23, R76.reuse, R23, !P4 ;  /* 0x000000174c177207 */ /* 0x040fe40006000000 */
[C---:B------:R-:W-:Y:S01]  /*1980*/  SEL R25, R76.reuse, R25, !P4 ;  /* 0x000000194c197207 */ /* 0x040fe20006000000 */
[----:B------:R-:W4:Y:S02]  /*1990*/  FENCE.VIEW.ASYNC.S ;  /* 0x00000000000073c6 */ /* 0x000f240000000000 */
[----:B----4-:R4:W5:Y:S01]  /*19a0*/  @!UP3 SYNCS.EXCH.64 URZ, [UR9], UR4 ;  /* 0x0000000409ffb5b2 */ /* 0x0109620008000100 */
[----:B------:R-:W-:Y:S01]  /*19b0*/  SEL R18, R76, R31, !P4 ;  /* 0x0000001f4c127207 */ /* 0x000fe20006000000 */
[----:B------:R-:W-:Y:S01]  /*19c0*/  IMAD R31, R8, 0x2, R5 ;  /* 0x00000002081f7824 */ /* 0x000fe200078e0205 */
[C---:B------:R-:W-:Y:S02]  /*19d0*/  SEL R17, R76.reuse, R33, !P4 ;  /* 0x000000214c117207 */ /* 0x040fe40006000000 */
[----:B------:R-:W-:-:S02]  /*19e0*/  SEL R16, R76, R35, !P4 ;  /* 0x000000234c107207 */ /* 0x000fc40006000000 */
[C---:B------:R-:W-:Y:S02]  /*19f0*/  SEL R14, R76.reuse, R37, !P4 ;  /* 0x000000254c0e7207 */ /* 0x040fe40006000000 */
[C---:B------:R-:W-:Y:S02]  /*1a00*/  SEL R15, R76.reuse, R39, !P4 ;  /* 0x000000274c0f7207 */ /* 0x040fe40006000000 */
[C---:B------:R-:W-:Y:S01]  /*1a10*/  SEL R78, R76.reuse, R41, !P4 ;  /* 0x000000294c4e7207 */ /* 0x040fe20006000000 */
[----:B----4-:R-:W4:Y:S01]  /*1a20*/  LDCU UR4, c[0x0][0x3b0] ;  /* 0x00007600ff0477ac */ /* 0x010f220008000800 */
[----:B------:R-:W-:Y:S02]  /*1a30*/  SEL R76, R76, R43, !P4 ;  /* 0x0000002b4c4c7207 */ /* 0x000fe40006000000 */
[----:B-1----:R-:W-:Y:S01]  /*1a40*/  IADD3 R44, P4, PT, R64, UR16, RZ ;  /* 0x00000010402c7c10 */ /* 0x002fe2000ff9e0ff */
[----:B------:R-:W-:-:S03]  /*1a50*/  IMAD R35, R8, 0x2, R31 ;  /* 0x0000000208237824 */ /* 0x000fc600078e021f */
[----:B------:R-:W-:Y:S02]  /*1a60*/  LEA.HI.X.SX32 R30, R65, UR17, 0x1, P4 ;  /* 0x00000011411e7c11 */ /* 0x000fe4000a0f0eff */
[-C--:B0-----:R-:W-:Y:S01]  /*1a70*/  LEA R2, P4, R3, R44.reuse, 0x1 ;  /* 0x0000002c03027211 */ /* 0x081fe200078808ff */
[----:B------:R-:W-:Y:S01]  /*1a80*/  IMAD R33, R8, 0x2, R35 ;  /* 0x0000000208217824 */ /* 0x000fe200078e0223 */
[----:B------:R-:W-:Y:S02]  /*1a90*/  LEA R4, P5, R5, R44, 0x1 ;  /* 0x0000002c05047211 */ /* 0x000fe400078a08ff */
[-C--:B------:R-:W-:Y:S01]  /*1aa0*/  LEA.HI.X.SX32 R3, R3, R30.reuse, 0x1, P4 ;  /* 0x0000001e03037211 */ /* 0x080fe200020f0eff */
[----:B-----5:R-:W-:Y:S01]  /*1ab0*/  BAR.SYNC.DEFER_BLOCKING 0x0 ;  /* 0x0000000000007b1d */ /* 0x020fe20000010000 */
[----:B------:R-:W-:Y:S02]  /*1ac0*/  LOP3.LUT R7, R133, 0x12, RZ, 0xfc, !PT ;  /* 0x0000001285077812 */ /* 0x000fe400078efcff */
[----:B------:R-:W-:-:S02]  /*1ad0*/  LEA.HI.X.SX32 R5, R5, R30, 0x1, P5 ;  /* 0x0000001e05057211 */ /* 0x000fc400028f0eff */
[----:B------:R-:W-:Y:S02]  /*1ae0*/  LEA R6, P5, R33, R44, 0x1 ;  /* 0x0000002c21067211 */ /* 0x000fe400078a08ff */
[----:B------:R-:W-:Y:S01]  /*1af0*/  PRMT R115, RZ, 0x7610, R115 ;  /* 0x00007610ff737816 */ /* 0x000fe20000000073 */
[----:B------:R0:W5:Y:S01]  /*1b00*/  @P3 LDG.E.U16 R68, desc[UR22][R2.64] ;  /* 0x0000001602443981 */ /* 0x000162000c1e1500 */
[----:B------:R-:W-:Y:S02]  /*1b10*/  PLOP3.LUT P3, PT, PT, PT, UP1, 0x80, 0x8 ;  /* 0x000000000008781c */ /* 0x000fe40003f6f018 */
[----:B------:R-:W-:Y:S02]  /*1b20*/  PRMT R72, RZ, 0x7610, R72 ;  /* 0x00007610ff487816 */ /* 0x000fe40000000048 */
[----:B------:R1:W4:Y:S01]  /*1b30*/  @P2 LDG.E.U16 R115, desc[UR22][R4.64] ;  /* 0x0000001604732981 */ /* 0x000322000c1e1500 */
[----:B------:R-:W-:Y:S02]  /*1b40*/  ISETP.LT.AND P3, PT, R7, UR8, P3 ;  /* 0x0000000807007c0c */ /* 0x000fe40009f61270 */
[----:B------:R-:W-:Y:S01]  /*1b50*/  LEA.HI.X.SX32 R7, R33, R30, 0x1, P5 ;  /* 0x0000001e21077211 */ /* 0x000fe200028f0eff */
[----:B------:R-:W-:Y:S01]  /*1b60*/  IMAD R33, R8, 0x2, R33 ;  /* 0x0000000208217824 */ /* 0x000fe200078e0221 */
[----:B------:R-:W-:-:S02]  /*1b70*/  PRMT R79, RZ, 0x7610, R79 ;  /* 0x00007610ff4f7816 */ /* 0x000fc4000000004f */
[----:B0-----:R-:W-:Y:S01]  /*1b80*/  LEA R2, P5, R31, R44, 0x1 ;  /* 0x0000002c1f027211 */ /* 0x001fe200078a08ff */
[----:B------:R0:W4:Y:S01]  /*1b90*/  @P1 LDG.E.U16 R72, desc[UR22][R6.64] ;  /* 0x0000001606481981 */ /* 0x000122000c1e1500 */
[----:B------:R-:W-:Y:S02]  /*1ba0*/  LOP3.LUT R10, R133, 0x18, RZ, 0xfc, !PT ;  /* 0x00000018850a7812 */ /* 0x000fe400078efcff */
[----:B------:R-:W-:Y:S02]  /*1bb0*/  LEA.HI.X.SX32 R3, R31, R30, 0x1, P5 ;  /* 0x0000001e1f037211 */ /* 0x000fe400028f0eff */
[C---:B-1----:R-:W-:Y:S01]  /*1bc0*/  LEA R4, P5, R33.reuse, R44, 0x1 ;  /* 0x0000002c21047211 */ /* 0x042fe200078a08ff */
[C---:B------:R-:W-:Y:S01]  /*1bd0*/  IMAD R37, R8.reuse, 0x2, R33 ;  /* 0x0000000208257824 */ /* 0x040fe200078e0221 */
[----:B------:R-:W-:Y:S01]  /*1be0*/  PLOP3.LUT P4, PT, PT, PT, UP1, 0x80, 0x8 ;  /* 0x000000000008781c */ /* 0x000fe20003f8f018 */
[----:B------:R1:W4:Y:S01]  /*1bf0*/  @P0 LDG.E.U16 R79, desc[UR22][R2.64] ;  /* 0x00000016024f0981 */ /* 0x000322000c1e1500 */
[----:B------:R-:W-:Y:S01]  /*1c00*/  LEA.HI.X.SX32 R5, R33, R30, 0x1, P5 ;  /* 0x0000001e21057211 */ /* 0x000fe200028f0eff */
[C---:B--2---:R-:W-:Y:S01]  /*1c10*/  IMAD R33, R133.reuse, R66, RZ ;  /* 0x0000004285217224 */ /* 0x044fe200078e02ff */
[----:B------:R-:W-:Y:S01]  /*1c20*/  LOP3.LUT R12, R133, 0x1a, RZ, 0xfc, !PT ;  /* 0x0000001a850c7812 */ /* 0x000fe200078efcff */
[----:B------:R-:W-:Y:S01]  /*1c30*/  IMAD R31, R8, 0x2, R37 ;  /* 0x00000002081f7824 */ /* 0x000fe200078e0225 */
[----:B------:R-:W-:Y:S01]  /*1c40*/  PLOP3.LUT P2, PT, PT, PT, UP1, 0x80, 0x8 ;  /* 0x000000000008781c */ /* 0x000fe20003f4f018 */
[----:B------:R-:W-:Y:S01]  /*1c50*/  IMAD R33, R66, 0x2, R33 ;  /* 0x0000000242217824 */ /* 0x000fe200078e0221 */
[----:B------:R-:W-:-:S02]  /*1c60*/  PRMT R117, RZ, 0x7610, R117 ;  /* 0x00007610ff757816 */ /* 0x000fc40000000075 */
[----:B------:R-:W-:Y:S01]  /*1c70*/  ISETP.LT.AND P4, PT, R10, UR8, P4 ;  /* 0x000000080a007c0c */ /* 0x000fe2000a781270 */
[----:B------:R-:W-:Y:S02]  /*1c80*/  IMAD R33, R66, 0x2, R33 ;  /* 0x0000000242217824 */ /* 0x000fe400078e0221 */
[----:B0-----:R-:W-:Y:S01]  /*1c90*/  IMAD R7, R8, 0x2, R31 ;  /* 0x0000000208077824 */ /* 0x001fe200078e021f */
[----:B------:R-:W-:Y:S01]  /*1ca0*/  ISETP.LT.AND P2, PT, R12, UR8, P2 ;  /* 0x000000080c007c0c */ /* 0x000fe20009741270 */
[C---:B------:R-:W-:Y:S01]  /*1cb0*/  IMAD R119, R66.reuse, 0x2, R33 ;  /* 0x0000000242777824 */ /* 0x040fe200078e0221 */
[----:B------:R0:W2:Y:S03]  /*1cc0*/  @P3 LDG.E.U16 R117, desc[UR22][R4.64] ;  /* 0x0000001604753981 */ /* 0x0000a6000c1e1500 */
[----:B------:R-:W-:-:S04]  /*1cd0*/  IMAD R119, R66, 0x2, R119 ;  /* 0x0000000242777824 */ /* 0x000fc800078e0277 */
[----:B------:R-:W-:-:S04]  /*1ce0*/  IMAD R69, R66, 0x2, R119 ;  /* 0x0000000242457824 */ /* 0x000fc800078e0277 */
[----:B------:R-:W-:Y:S02]  /*1cf0*/  IMAD R73, R66, 0x2, R69 ;  /* 0x0000000242497824 */ /* 0x000fe400078e0245 */
[----:B------:R-:W-:Y:S02]  /*1d00*/  IMAD R39, R8, 0x2, R7 ;  /* 0x0000000208277824 */ /* 0x000fe400078e0207 */
[----:B------:R-:W-:Y:S01]  /*1d10*/  IMAD R77, R66, 0x2, R73 ;  /* 0x00000002424d7824 */ /* 0x000fe200078e0249 */
[C---:B-1----:R-:W-:Y:S01]  /*1d20*/  LEA R2, P5, R7.reuse, R44, 0x1 ;  /* 0x0000002c07027211 */ /* 0x042fe200078a08ff */
[----:B------:R-:W-:Y:S02]  /*1d30*/  IMAD R41, R8, 0x2, R39 ;  /* 0x0000000208297824 */ /* 0x000fe400078e0227 */
[----:B------:R-:W-:Y:S01]  /*1d40*/  IMAD R81, R66, 0x2, R77 ;  /* 0x0000000242517824 */ /* 0x000fe200078e024d */
[----:B------:R-:W-:Y:S01]  /*1d50*/  LEA.HI.X.SX32 R3, R7, R30, 0x1, P5 ;  /* 0x0000001e07037211 */ /* 0x000fe200028f0eff */
[----:B------:R-:W-:Y:S01]  /*1d60*/  IMAD R33, R8, 0x2, R41 ;  /* 0x0000000208217824 */ /* 0x000fe200078e0229 */
[----:B0-----:R-:W-:Y:S01]  /*1d70*/  LEA R4, P5, R39, R44, 0x1 ;  /* 0x0000002c27047211 */ /* 0x001fe200078a08ff */
[----:B------:R-:W-:Y:S01]  /*1d80*/  IMAD R85, R66, 0x2, R81 ;  /* 0x0000000242557824 */ /* 0x000fe200078e0251 */
[----:B------:R-:W-:-:S02]  /*1d90*/  PRMT R62, RZ, 0x7610, R62 ;  /* 0x00007610ff3e7816 */ /* 0x000fc4000000003e */
[----:B------:R-:W-:Y:S02]  /*1da0*/  LOP3.LUT R49, R133, 0x20, RZ, 0xfc, !PT ;  /* 0x0000002085317812 */ /* 0x000fe400078efcff */
[----:B------:R-:W-:Y:S01]  /*1db0*/  PLOP3.LUT P3, PT, PT, PT, UP1, 0x80, 0x8 ;  /* 0x000000000008781c */ /* 0x000fe20003f6f018 */
[----:B------:R-:W-:Y:S01]  /*1dc0*/  IMAD R43, R8, 0x2, R33 ;  /* 0x00000002082b7824 */ /* 0x000fe200078e0221 */
[----:B------:R-:W-:Y:S01]  /*1dd0*/  PRMT R48, RZ, 0x7610, R48 ;  /* 0x00007610ff307816 */ /* 0x000fe20000000030 */
[----:B------:R-:W-:Y:S01]  /*1de0*/  IMAD R103, R66, 0x2, R85 ;  /* 0x0000000242677824 */ /* 0x000fe200078e0255 */
[----:B------:R-:W-:Y:S01]  /*1df0*/  LEA.HI.X.SX32 R5, R39, R30, 0x1, P5 ;  /* 0x0000001e27057211 */ /* 0x000fe200028f0eff */
[----:B------:R0:W2:Y:S01]  /*1e00*/  @P4 LDG.E.U16 R62, desc[UR22][R2.64] ;  /* 0x00000016023e4981 */ /* 0x0000a2000c1e1500 */
[----:B------:R-:W-:Y:S02]  /*1e10*/  LOP3.LUT R6, R133, 0x1c, RZ, 0xfc, !PT ;  /* 0x0000001c85067812 */ /* 0x000fe400078efcff */
[----:B------:R-:W-:-:S02]  /*1e20*/  PLOP3.LUT P0, PT, PT, PT, UP1, 0x80, 0x8 ;  /* 0x000000000008781c */ /* 0x000fc40003f0f018 */
[----:B------:R-:W-:Y:S01]  /*1e30*/  ISETP.LT.AND P3, PT, R49, UR8, P3 ;  /* 0x0000000831007c0c */ /* 0x000fe20009f61270 */
[----:B------:R-:W-:Y:S01]  /*1e40*/  IMAD R107, R66, 0x2, R103 ;  /* 0x00000002426b7824 */ /* 0x000fe200078e0267 */
[----:B------:R-:W-:Y:S01]  /*1e50*/  ISETP.LT.AND P0, PT, R6, UR8, P0 ;  /* 0x0000000806007c0c */ /* 0x000fe20008701270 */
[----:B------:R1:W2:Y:S01]  /*1e60*/  @P2 LDG.E.U16 R48, desc[UR22][R4.64] ;  /* 0x0000001604302981 */ /* 0x0002a2000c1e1500 */
[C---:B0-----:R-:W-:Y:S01]  /*1e70*/  IMAD R3, R8.reuse, 0x2, R43 ;  /* 0x0000000208037824 */ /* 0x041fe200078e022b */
[----:B------:R-:W-:Y:S02]  /*1e80*/  LEA R6, P4, R43, R44, 0x1 ;  /* 0x0000002c2b067211 */ /* 0x000fe400078808ff */
[----:B------:R-:W-:Y:S02]  /*1e90*/  LOP3.LUT R51, R133, 0x22, RZ, 0xfc, !PT ;  /* 0x0000002285337812 */ /* 0x000fe400078efcff */
[----:B------:R-:W-:Y:S01]  /*1ea0*/  PLOP3.LUT P2, PT, PT, PT, UP1, 0x80, 0x8 ;  /* 0x000000000008781c */ /* 0x000fe20003f4f018 */
[----:B------:R-:W-:Y:S01]  /*1eb0*/  IMAD R39, R8, 0x2, R3 ;  /* 0x0000000208277824 */ /* 0x000fe200078e0203 */
[----:B------:R-:W-:Y:S01]  /*1ec0*/  PRMT R70, RZ, 0x7610, R70 ;  /* 0x00007610ff467816 */ /* 0x000fe20000000046 */
[----:B-1----:R-:W-:Y:S01]  /*1ed0*/  IMAD R5, R66, 0x2, R107 ;  /* 0x0000000242057824 */ /* 0x002fe200078e026b */
[----:B------:R-:W-:-:S02]  /*1ee0*/  LEA.HI.X.SX32 R7, R43, R30, 0x1, P4 ;  /* 0x0000001e2b077211 */ /* 0x000fc400020f0eff */
[----:B------:R-:W-:Y:S01]  /*1ef0*/  ISETP.LT.AND P2, PT, R51, UR8, P2 ;  /* 0x0000000833007c0c */ /* 0x000fe20009741270 */
[----:B------:R-:W-:Y:S02]  /*1f00*/  IMAD R43, R8, 0x2, R39 ;  /* 0x00000002082b7824 */ /* 0x000fe400078e0227 */
[C---:B------:R-:W-:Y:S01]  /*1f10*/  IMAD R45, R66.reuse, 0x2, R5 ;  /* 0x00000002422d7824 */ /* 0x040fe200078e0205 */
[----:B------:R-:W-:Y:S01]  /*1f20*/  LEA R2, P5, R3, R44, 0x1 ;  /* 0x0000002c03027211 */ /* 0x000fe200078a08ff */
[----:B------:R0:W2:Y:S01]  /*1f30*/  @P3 LDG.E.U16 R70, desc[UR22][R6.64] ;  /* 0x0000001606463981 */ /* 0x0000a2000c1e1500 */
[----:B------:R-:W-:Y:S01]  /*1f40*/  LOP3.LUT R53, R133, 0x28, RZ, 0xfc, !PT ;  /* 0x0000002885357812 */ /* 0x000fe200078efcff */
[----:B------:R-:W-:Y:S01]  /*1f50*/  IMAD R45, R66, 0x2, R45 ;  /* 0x00000002422d7824 */ /* 0x000fe200078e022d */
[----:B------:R-:W-:Y:S02]  /*1f60*/  PLOP3.LUT P3, PT, PT, PT, UP1, 0x80, 0x8 ;  /* 0x000000000008781c */ /* 0x000fe40003f6f018 */
[----:B------:R-:W-:-:S02]  /*1f70*/  PRMT R50, RZ, 0x7610, R50 ;  /* 0x00007610ff327816 */ /* 0x000fc40000000032 */
[----:B------:R-:W-:Y:S01]  /*1f80*/  LEA.HI.X.SX32 R3, R3, R30, 0x1, P5 ;  /* 0x0000001e03037211 */ /* 0x000fe200028f0eff */
[----:B0-----:R-:W-:Y:S01]  /*1f90*/  IMAD R7, R8, 0x2, R43 ;  /* 0x0000000208077824 */ /* 0x001fe200078e022b */
[----:B------:R-:W-:Y:S01]  /*1fa0*/  ISETP.LT.AND P3, PT, R53, UR8, P3 ;  /* 0x0000000835007c0c */ /* 0x000fe20009f61270 */
[----:B------:R-:W-:Y:S02]  /*1fb0*/  IMAD R45, R66, 0x2, R45 ;  /* 0x00000002422d7824 */ /* 0x000fe400078e022d */
[----:B------:R0:W2:Y:S01]  /*1fc0*/  @P2 LDG.E.U16 R50, desc[UR22][R2.64] ;  /* 0x0000001602322981 */ /* 0x0000a2000c1e1500 */
[----:B------:R-:W-:-:S04]  /*1fd0*/  LEA R4, P5, R7, R44, 0x1 ;  /* 0x0000002c07047211 */ /* 0x000fc800078a08ff */
[----:B------:R-:W-:Y:S01]  /*1fe0*/  LEA.HI.X.SX32 R5, R7, R30, 0x1, P5 ;  /* 0x0000001e07057211 */ /* 0x000fe200028f0eff */
[----:B------:R-:W-:Y:S02]  /*1ff0*/  IMAD R7, R8, 0x2, R7 ;  /* 0x0000000208077824 */ /* 0x000fe400078e0207 */
[----:B0-----:R-:W-:Y:S01]  /*2000*/  IMAD R3, R66, 0x2, R45 ;  /* 0x0000000242037824 */ /* 0x001fe200078e022d */
[----:B------:R-:W-:-:S03]  /*2010*/  PRMT R58, RZ, 0x7610, R58 ;  /* 0x00007610ff3a7816 */ /* 0x000fc6000000003a */
[----:B------:R-:W-:Y:S01]  /*2020*/  IMAD R59, R66, 0x2, R3 ;  /* 0x00000002423b7824 */ /* 0x000fe200078e0203 */
[----:B------:R-:W-:Y:S01]  /*2030*/  LOP3.LUT R55, R133, 0x2a, RZ, 0xfc, !PT ;  /* 0x0000002a85377812 */ /* 0x000fe200078efcff */
[----:B------:R-:W-:Y:S01]  /*2040*/  IMAD R45, R8, 0x2, R7 ;  /* 0x00000002082d7824 */ /* 0x000fe200078e0207 */
[----:B------:R-:W-:Y:S01]  /*2050*/  PLOP3.LUT P2, PT, PT, PT, UP1, 0x80, 0x8 ;  /* 0x000000000008781c */ /* 0x000fe20003f4f018 */
[----:B------:R-:W-:Y:S01]  /*2060*/  IMAD R59, R66, 0x2, R59 ;  /* 0x00000002423b7824 */ /* 0x000fe200078e023b */
[----:B------:R-:W-:Y:S01]  /*2070*/  LEA R2, P5, R7, R44, 0x1 ;  /* 0x0000002c07027211 */ /* 0x000fe200078a08ff */
[----:B------:R0:W2:Y:S01]  /*2080*/  @P3 LDG.E.U16 R58, desc[UR22][R4.64] ;  /* 0x00000016043a3981 */ /* 0x0000a2000c1e1500 */
[----:B------:R-:W-:Y:S01]  /*2090*/  ISETP.LT.AND P3, PT, R55, UR8, P2 ;  /* 0x0000000837007c0c */ /* 0x000fe20009761270 */
[----:B------:R-:W-:Y:S01]  /*20a0*/  IMAD R47, R8, 0x2, R45 ;  /* 0x00000002082f7824 */ /* 0x000fe200078e022d */
[----:B------:R-:W-:Y:S01]  /*20b0*/  LEA.HI.X.SX32 R3, R7, R30, 0x1, P5 ;  /* 0x0000001e07037211 */ /* 0x000fe200028f0eff */
[----:B------:R-:W-:Y:S01]  /*20c0*/  IMAD R7, R66, 0x2, R59 ;  /* 0x0000000242077824 */ /* 0x000fe200078e023b */
[----:B------:R-:W-:-:S02]  /*20d0*/  LOP3.LUT R57, R133, 0x30, RZ, 0xfc, !PT ;  /* 0x0000003085397812 */ /* 0x000fc400078efcff */
[----:B------:R-:W-:Y:S01]  /*20e0*/  PLOP3.LUT P2, PT, PT, PT, UP1, 0x80, 0x8 ;  /* 0x000000000008781c */ /* 0x000fe20003f4f018 */
[----:B------:R-:W-:Y:S02]  /*20f0*/  IMAD R61, R66, 0x2, R7 ;  /* 0x00000002423d7824 */ /* 0x000fe400078e0207 */
[----:B0-----:R-:W-:Y:S01]  /*2100*/  IMAD R5, R8, 0x2, R47 ;  /* 0x0000000208057824 */ /* 0x001fe200078e022f */
[----:B------:R-:W-:Y:S02]  /*2110*/  ISETP.LT.AND P2, PT, R57, UR8, P2 ;  /* 0x0000000839007c0c */ /* 0x000fe40009741270 */
[----:B------:R-:W-:Y:S01]  /*2120*/  PRMT R83, RZ, 0x7610, R83 ;  /* 0x00007610ff537816 */ /* 0x000fe20000000053 */
[----:B------:R-:W-:Y:S01]  /*2130*/  IMAD R63, R66, 0x2, R61 ;  /* 0x00000002423f7824 */ /* 0x000fe200078e023d */
[----:B------:R-:W-:Y:S02]  /*2140*/  LEA R6, P5, R5, R44, 0x1 ;  /* 0x0000002c05067211 */ /* 0x000fe400078a08ff */
[----:B------:R-:W-:-:S02]  /*2150*/  LOP3.LUT R10, R133, 0x14, RZ, 0xfc, !PT ;  /* 0x00000014850a7812 */ /* 0x000fc400078efcff */
[----:B------:R-:W-:Y:S01]  /*2160*/  PLOP3.LUT P1, PT, PT, PT, UP1, 0x80, 0x8 ;  /* 0x000000000008781c */ /* 0x000fe20003f2f018 */
[----:B------:R0:W2:Y:S01]  /*2170*/  @P3 LDG.E.U16 R83, desc[UR22][R2.64] ;  /* 0x0000001602533981 */ /* 0x0000a2000c1e1500 */
[----:B------:R-:W-:Y:S01]  /*2180*/  PRMT R60, RZ, 0x7610, R60 ;  /* 0x00007610ff3c7816 */ /* 0x000fe2000000003c */
[----:B------:R-:W-:Y:S01]  /*2190*/  IMAD R63, R66, 0x2, R63 ;  /* 0x00000002423f7824 */ /* 0x000fe200078e023f */
[----:B------:R-:W-:Y:S01]  /*21a0*/  LEA.HI.X.SX32 R7, R5, R30, 0x1, P5 ;  /* 0x0000001e05077211 */ /* 0x000fe200028f0eff */
[----:B------:R-:W-:Y:S01]  /*21b0*/  IMAD R61, R8, 0x2, R5 ;  /* 0x00000002083d7824 */ /* 0x000fe200078e0205 */
[----:B------:R-:W-:Y:S02]  /*21c0*/  LOP3.LUT R59, R133, 0x32, RZ, 0xfc, !PT ;  /* 0x00000032853b7812 */ /* 0x000fe400078efcff */
[----:B------:R-:W-:Y:S02]  /*21d0*/  PLOP3.LUT P3, PT, PT, PT, UP1, 0x80, 0x8 ;  /* 0x000000000008781c */ /* 0x000fe40003f6f018 */
[----:B------:R-:W-:Y:S01]  /*21e0*/  ISETP.LT.AND P1, PT, R10, UR8, P1 ;  /* 0x000000080a007c0c */ /* 0x000fe20008f21270 */
[----:B------:R-:W-:Y:S01]  /*21f0*/  IMAD R63, R66, 0x2, R63 ;  /* 0x00000002423f7824 */ /* 0x000fe200078e023f */
[----:B------:R-:W-:Y:S01]  /*2200*/  ISETP.LT.AND P3, PT, R59, UR8, P3 ;  /* 0x000000083b007c0c */ /* 0x000fe20009f61270 */
[----:B------:R-:W2:Y:S01]  /*2210*/  @P2 LDG.E.U16 R60, desc[UR22][R6.64] ;  /* 0x00000016063c2981 */ /* 0x000ea2000c1e1500 */
[----:B0-----:R-:W-:-:S02]  /*2220*/  LEA R2, P5, R61, R44, 0x1 ;  /* 0x0000002c3d027211 */ /* 0x001fc400078a08ff */
[----:B------:R-:W-:Y:S01]  /*2230*/  LEA R4, P2, R37, R44, 0x1 ;  /* 0x0000002c25047211 */ /* 0x000fe200078408ff */
[----:B------:R-:W-:Y:S01]  /*2240*/  IMAD R63, R66, 0x2, R63 ;  /* 0x00000002423f7824 */ /* 0x000fe200078e023f */
[----:B------:R-:W-:Y:S02]  /*2250*/  PRMT R105, RZ, 0x7610, R105 ;  /* 0x00007610ff697816 */ /* 0x000fe40000000069 */
[-C--:B------:R-:W-:Y:S01]  /*2260*/  LEA.HI.X.SX32 R3, R61, R30.reuse, 0x1, P5 ;  /* 0x0000001e3d037211 */ /* 0x080fe200028f0eff */
[----:B------:R-:W-:Y:S01]  /*2270*/  IMAD R61, R8, 0x2, R61 ;  /* 0x00000002083d7824 */ /* 0x000fe200078e023d */
[----:B------:R-:W-:Y:S01]  /*2280*/  LEA.HI.X.SX32 R5, R37, R30, 0x1, P2 ;  /* 0x0000001e25057211 */ /* 0x000fe200010f0eff */
[----:B------:R-:W-:Y:S01]  /*2290*/  IMAD R63, R66, 0x2, R63 ;  /* 0x00000002423f7824 */ /* 0x000fe200078e023f */
[----:B------:R-:W-:Y:S01]  /*22a0*/  PRMT R101, RZ, 0x7610, R101 ;  /* 0x00007610ff657816 */ /* 0x000fe20000000065 */
[----:B------:R-:W-:Y:S01]  /*22b0*/  IMAD R71, R8, 0x2, R61 ;  /* 0x0000000208477824 */ /* 0x000fe200078e023d */
[----:B------:R-:W-:Y:S01]  /*22c0*/  LOP3.LUT R131, R133, 0x38, RZ, 0xfc, !PT ;  /* 0x0000003885837812 */ /* 0x000fe200078efcff */
[----:B------:R-:W2:Y:S01]  /*22d0*/  @P1 LDG.E.U16 R105, desc[UR22][R4.64] ;  /* 0x0000001604691981 */ /* 0x000ea2000c1e1500 */
[----:B------:R-:W-:Y:S01]  /*22e0*/  IMAD R123, R66, 0x2, R63 ;  /* 0x00000002427b7824 */ /* 0x000fe200078e023f */
[----:B------:R-:W-:Y:S01]  /*22f0*/  PLOP3.LUT P1, PT, PT, PT, UP1, 0x80, 0x8 ;  /* 0x000000000008781c */ /* 0x000fe20003f2f018 */
[----:B------:R-:W-:Y:S01]  /*2300*/  IMAD R37, R8, 0x2, R71 ;  /* 0x0000000208257824 */ /* 0x000fe200078e0247 */
[----:B------:R0:W2:Y:S01]  /*2310*/  @P3 LDG.E.U16 R101, desc[UR22][R2.64] ;  /* 0x0000001602653981 */ /* 0x0000a2000c1e1500 */
[----:B------:R-:W-:Y:S01]  /*2320*/  IMAD R121, R66, 0x2, R123 ;  /* 0x0000000242797824 */ /* 0x000fe200078e027b */
[----:B------:R-:W-:-:S02]  /*2330*/  ISETP.LT.AND P1, PT, R131, UR8, P1 ;  /* 0x0000000883007c0c */ /* 0x000fc40008f21270 */
[----:B------:R-:W-:Y:S02]  /*2340*/  LOP3.LUT R10, R133, 0xe, RZ, 0xfc, !PT ;  /* 0x0000000e850a7812 */ /* 0x000fe400078efcff */
[----:B------:R-:W-:Y:S02]  /*2350*/  PLOP3.LUT P4, PT, PT, PT, UP1, 0x80, 0x8 ;  /* 0x000000000008781c */ /* 0x000fe40003f8f018 */
[C---:B0-----:R-:W-:Y:S01]  /*2360*/  LEA R2, P5, R41.reuse, R44, 0x1 ;  /* 0x0000002c29027211 */ /* 0x041fe200078a08ff */
[----:B------:R-:W-:Y:S01]  /*2370*/  IMAD R63, R66, 0x2, R121 ;  /* 0x00000002423f7824 */ /* 0x000fe200078e0279 */
[----:B---3--:R-:W-:Y:S02]  /*2380*/  IADD3 R42, P3, PT, R64, UR20, RZ ;  /* 0x00000014402a7c10 */ /* 0x008fe4000ff7e0ff */
[----:B------:R-:W-:Y:S02]  /*2390*/  LEA.HI.X.SX32 R3, R41, R30, 0x1, P5 ;  /* 0x0000001e29037211 */ /* 0x000fe400028f0eff */
[----:B------:R-:W-:-:S02]  /*23a0*/  LEA RZ, P5, R37, R44, 0x1 ;  /* 0x0000002c25ff7211 */ /* 0x000fc400078a08ff */
[----:B------:R-:W-:Y:S01]  /*23b0*/  ISETP.LT.AND P4, PT, R10, UR8, P4 ;  /* 0x000000080a007c0c */ /* 0x000fe2000a781270 */
[----:B------:R-:W-:Y:S01]  /*23c0*/  IMAD R6, R63, 0x2, R42 ;  /* 0x000000023f067824 */ /* 0x000fe200078e022a */
[----:B------:R-:W-:Y:S02]  /*23d0*/  PRMT R52, RZ, 0x7610, R52 ;  /* 0x00007610ff347816 */ /* 0x000fe40000000034 */
[----:B------:R-:W-:Y:S02]  /*23e0*/  LEA.HI.X.SX32 R7, R37, R30, 0x1, P5 ;  /* 0x0000001e25077211 */ /* 0x000fe400028f0eff */
[----:B------:R-:W-:Y:S02]  /*23f0*/  PRMT R135, RZ, 0x7610, R135 ;  /* 0x00007610ff877816 */ /* 0x000fe40000000087 */
[C---:B------:R-:W-:Y:S01]  /*2400*/  LEA R4, P2, R35.reuse, R44, 0x1 ;  /* 0x0000002c23047211 */ /* 0x040fe200078408ff */
[----:B------:R-:W3:Y:S01]  /*2410*/  @P1 LDG.E.U16 R52, desc[UR22][R6.64] ;  /* 0x0000001606341981 */ /* 0x000ee2000c1e1500 */
[----:B------:R-:W-:Y:S01]  /*2420*/  PRMT R137, RZ, 0x7610, R137 ;  /* 0x00007610ff897816 */ /* 0x000fe20000000089 */
[----:B------:R-:W-:Y:S01]  /*2430*/  IMAD R37, R8, 0x2, R37 ;  /* 0x0000000208257824 */ /* 0x000fe200078e0225 */
[----:B------:R-:W-:Y:S01]  /*2440*/  LEA.HI.X.SX32 R5, R35, R30, 0x1, P2 ;  /* 0x0000001e23057211 */ /* 0x000fe200010f0eff */
[----:B------:R-:W2:Y:S01]  /*2450*/  @P0 LDG.E.U16 R135, desc[UR22][R2.64] ;  /* 0x0000001602870981 */ /* 0x000ea2000c1e1500 */
[----:B------:R-:W-:-:S02]  /*2460*/  LOP3.LUT R61, R133, 0x24, RZ, 0xfc, !PT ;  /* 0x00000024853d7812 */ /* 0x000fc400078efcff */
[----:B------:R-:W-:Y:S01]  /*2470*/  PLOP3.LUT P1, PT, PT, PT, UP1, 0x80, 0x8 ;  /* 0x000000000008781c */ /* 0x000fe20003f2f018 */
[----:B------:R0:W2:Y:S01]  /*2480*/  @P4 LDG.E.U16 R137, desc[UR22][R4.64] ;  /* 0x0000001604894981 */ /* 0x0000a2000c1e1500 */
[-C--:B------:R-:W-:Y:S02]  /*2490*/  LEA R40, P0, R13, R44.reuse, 0x1 ;  /* 0x0000002c0d287211 */ /* 0x080fe400078008ff */
[----:B------:R-:W-:Y:S02]  /*24a0*/  ISETP.LT.AND P1, PT, R61, UR8, P1 ;  /* 0x000000083d007c0c */ /* 0x000fe40008f21270 */
[----:B------:R-:W-:Y:S02]  /*24b0*/  LEA RZ, P2, R37, R44, 0x1 ;  /* 0x0000002c25ff7211 */ /* 0x000fe400078408ff */
[----:B------:R-:W-:Y:S02]  /*24c0*/  PLOP3.LUT P4, PT, PT, PT, UP1, 0x80, 0x8 ;  /* 0x000000000008781c */ /* 0x000fe40003f8f018 */
[----:B------:R-:W-:-:S02]  /*24d0*/  LEA.HI.X.SX32 R41, R13, R30, 0x1, P0 ;  /* 0x0000001e0d297211 */ /* 0x000fc400000f0eff */
[----:B0-----:R-:W-:Y:S02]  /*24e0*/  LEA R4, P0, R39, R44, 0x1 ;  /* 0x0000002c27047211 */ /* 0x001fe400078008ff */
[----:B------:R-:W-:Y:S02]  /*24f0*/  LEA.HI.X.SX32 R3, R37, R30, 0x1, P2 ;  /* 0x0000001e25037211 */ /* 0x000fe400010f0eff */
[C---:B------:R-:W-:Y:S02]  /*2500*/  LOP3.LUT R129, R133.reuse, 0x3a, RZ, 0xfc, !PT ;  /* 0x0000003a85817812 */ /* 0x040fe400078efcff */
[----:B------:R-:W-:Y:S02]  /*2510*/  LOP3.LUT R10, R133, 0x2, RZ, 0xfc, !PT ;  /* 0x00000002850a7812 */ /* 0x000fe400078efcff */
[----:B------:R-:W-:Y:S02]  /*2520*/  PLOP3.LUT P5, PT, PT, PT, UP1, 0x80, 0x8 ;  /* 0x000000000008781c */ /* 0x000fe40003faf018 */
[----:B------:R-:W-:-:S02]  /*2530*/  PLOP3.LUT P2, PT, PT, PT, UP1, 0x80, 0x8 ;  /* 0x000000000008781c */ /* 0x000fc40003f4f018 */
[----:B------:R-:W-:Y:S02]  /*2540*/  ISETP.LT.AND P4, PT, R133, UR8, P4 ;  /* 0x0000000885007c0c */ /* 0x000fe4000a781270 */
[----:B------:R-:W-:Y:S02]  /*2550*/  PRMT R113, RZ, 0x7610, R113 ;  /* 0x00007610ff717816 */ /* 0x000fe40000000071 */
[----:B------:R-:W-:Y:S02]  /*2560*/  LEA.HI.X.SX32 R5, R39, R30, 0x1, P0 ;  /* 0x0000001e27057211 */ /* 0x000fe400000f0eff */
[----:B------:R-:W-:Y:S02]  /*2570*/  ISETP.LT.AND P5, PT, R129, UR8, P5 ;  /* 0x0000000881007c0c */ /* 0x000fe4000afa1270 */
[----:B------:R-:W-:Y:S01]  /*2580*/  ISETP.LT.AND P2, PT, R10, UR8, P2 ;  /* 0x000000080a007c0c */ /* 0x000fe20009741270 */
[----:B------:R-:W2:Y:S01]  /*2590*/  @P1 LDG.E.U16 R113, desc[UR22][R4.64] ;  /* 0x0000001604711981 */ /* 0x000ea2000c1e1500 */
[----:B------:R-:W-:Y:S01]  /*25a0*/  PRMT R74, RZ, 0x7610, R74 ;  /* 0x00007610ff4a7816 */ /* 0x000fe2000000004a */
[----:B------:R-:W-:Y:S01]  /*25b0*/  IMAD R63, R66, 0x2, R63 ;  /* 0x00000002423f7824 */ /* 0x000fe200078e023f */
[----:B------:R-:W-:-:S02]  /*25c0*/  LEA R38, P1, R11, R44, 0x1 ;  /* 0x0000002c0b267211 */ /* 0x000fc400078208ff */
[----:B------:R-:W-:Y:S01]  /*25d0*/  PRMT R109, RZ, 0x7610, R109 ;  /* 0x00007610ff6d7816 */ /* 0x000fe2000000006d */
[----:B------:R-:W-:Y:S01]  /*25e0*/  IMAD R2, R63, 0x2, R42 ;  /* 0x000000023f027824 */ /* 0x000fe200078e022a */
[----:B------:R-:W-:Y:S01]  /*25f0*/  PRMT R111, RZ, 0x7610, R111 ;  /* 0x00007610ff6f7816 */ /* 0x000fe2000000006f */
[----:B------:R-:W2:Y:S01]  /*2600*/  @P4 LDG.E.U16 R74, desc[UR22][R40.64] ;  /* 0x00000016284a4981 */ /* 0x000ea2000c1e1500 */
[----:B------:R-:W-:Y:S01]  /*2610*/  LEA.HI.X.SX32 R39, R11, R30, 0x1, P1 ;  /* 0x0000001e0b277211 */ /* 0x000fe200008f0eff */
[----:B------:R-:W-:Y:S01]  /*2620*/  IMAD R37, R8, 0x2, R37 ;  /* 0x0000000208257824 */ /* 0x000fe200078e0225 */
[----:B------:R-:W-:Y:S01]  /*2630*/  LOP3.LUT R12, R133, 0x16, RZ, 0xfc, !PT ;  /* 0x00000016850c7812 */ /* 0x000fe200078efcff */
[----:B------:R0:W2:Y:S01]  /*2640*/  @P5 LDG.E.U16 R109, desc[UR22][R2.64] ;  /* 0x00000016026d5981 */ /* 0x0000a2000c1e1500 */
[----:B------:R-:W-:Y:S02]  /*2650*/  PLOP3.LUT P0, PT, PT, PT, UP1, 0x80, 0x8 ;  /* 0x000000000008781c */ /* 0x000fe40003f0f018 */
[----:B------:R-:W-:Y:S01]  /*2660*/  LEA R10, P4, R45, R44, 0x1 ;  /* 0x0000002c2d0a7211 */ /* 0x000fe200078808ff */
[----:B------:R-:W2:Y:S01]  /*2670*/  @P2 LDG.E.U16 R111, desc[UR22][R38.64] ;  /* 0x00000016266f2981 */ /* 0x000ea2000c1e1500 */
[----:B------:R-:W-:-:S02]  /*2680*/  ISETP.LT.AND P0, PT, R12, UR8, P0 ;  /* 0x000000080c007c0c */ /* 0x000fc40008701270 */
[----:B------:R-:W-:Y:S02]  /*2690*/  LOP3.LUT R127, R133, 0x3c, RZ, 0xfc, !PT ;  /* 0x0000003c857f7812 */ /* 0x000fe400078efcff */
[----:B------:R-:W-:Y:S02]  /*26a0*/  PLOP3.LUT P2, PT, PT, PT, UP1, 0x80, 0x8 ;  /* 0x000000000008781c */ /* 0x000fe40003f4f018 */
[----:B------:R-:W-:Y:S02]  /*26b0*/  LEA R12, P5, R37, R44, 0x1 ;  /* 0x0000002c250c7211 */ /* 0x000fe400078a08ff */
[----:B------:R-:W-:Y:S02]  /*26c0*/  LEA.HI.X.SX32 R11, R45, R30, 0x1, P4 ;  /* 0x0000001e2d0b7211 */ /* 0x000fe400020f0eff */
[----:B------:R-:W-:Y:S01]  /*26d0*/  LEA R36, P4, R9, R44, 0x1 ;  /* 0x0000002c09247211 */ /* 0x000fe200078808ff */
[----:B------:R-:W-:Y:S01]  /*26e0*/  IMAD R45, R8, 0x2, R37 ;  /* 0x00000002082d7824 */ /* 0x000fe200078e0225 */
[----:B------:R-:W-:-:S02]  /*26f0*/  LOP3.LUT R63, R133, 0x2c, RZ, 0xfc, !PT ;  /* 0x0000002c853f7812 */ /* 0x000fc400078efcff */
[----:B------:R-:W-:Y:S02]  /*2700*/  PLOP3.LUT P1, PT, PT, PT, UP1, 0x80, 0x8 ;  /* 0x000000000008781c */ /* 0x000fe40003f2f018 */
[-C--:B------:R-:W-:Y:S02]  /*2710*/  LEA.HI.X.SX32 R13, R37, R30.reuse, 0x1, P5 ;  /* 0x0000001e250d7211 */ /* 0x080fe400028f0eff */
[----:B------:R-:W-:Y:S02]  /*2720*/  ISETP.LT.AND P2, PT, R127, UR8, P2 ;  /* 0x000000087f007c0c */ /* 0x000fe40009741270 */
[----:B------:R-:W-:Y:S02]  /*2730*/  LEA.HI.X.SX32 R37, R9, R30, 0x1, P4 ;  /* 0x0000001e09257211 */ /* 0x000fe400020f0eff */
[----:B------:R-:W-:Y:S02]  /*2740*/  LEA R8, P4, R33, R44, 0x1 ;  /* 0x0000002c21087211 */ /* 0x000fe400078808ff */
[----:B------:R-:W-:-:S02]  /*2750*/  ISETP.LT.AND P1, PT, R63, UR8, P1 ;  /* 0x000000083f007c0c */ /* 0x000fc40008f21270 */
[----:B------:R-:W-:Y:S02]  /*2760*/  LEA.HI.X.SX32 R9, R33, R30, 0x1, P4 ;  /* 0x0000001e21097211 */ /* 0x000fe400020f0eff */
[-C--:B------:R-:W-:Y:S02]  /*2770*/  LEA R6, P5, R31, R44.reuse, 0x1 ;  /* 0x0000002c1f067211 */ /* 0x080fe400078a08ff */
[----:B0-----:R-:W-:Y:S02]  /*2780*/  LEA R2, P4, R43, R44, 0x1 ;  /* 0x0000002c2b027211 */ /* 0x001fe400078808ff */
[----:B------:R-:W-:Y:S02]  /*2790*/  PRMT R141, RZ, 0x7610, R141 ;  /* 0x00007610ff8d7816 */ /* 0x000fe4000000008d */
[----:B------:R-:W-:Y:S02]  /*27a0*/  PRMT R139, RZ, 0x7610, R139 ;  /* 0x00007610ff8b7816 */ /* 0x000fe4000000008b */
[----:B------:R-:W-:-:S02]  /*27b0*/  LEA.HI.X.SX32 R7, R31, R30, 0x1, P5 ;  /* 0x0000001e1f077211 */ /* 0x000fc400028f0eff */
[----:B------:R-:W-:Y:S01]  /*27c0*/  LEA.HI.X.SX32 R3, R43, R30, 0x1, P4 ;  /* 0x0000001e2b037211 */ /* 0x000fe200020f0eff */
[----:B------:R-:W3:Y:S01]  /*27d0*/  @P2 LDG.E.U16 R141, desc[UR22][R12.64] ;  /* 0x000000160c8d2981 */ /* 0x000ee2000c1e1500 */
[-C--:B------:R-:W-:Y:S02]  /*27e0*/  LEA R34, P5, R29, R44.reuse, 0x1 ;  /* 0x0000002c1d227211 */ /* 0x080fe400078a08ff */
[----:B------:R-:W-:Y:S01]  /*27f0*/  LEA RZ, P4, R71, R44, 0x1 ;  /* 0x0000002c47ff7211 */ /* 0x000fe200078808ff */
[----:B------:R-:W3:Y:S01]  /*2800*/  @P1 LDG.E.U16 R139, desc[UR22][R10.64] ;  /* 0x000000160a8b1981 */ /* 0x000ee2000c1e1500 */
[----:B------:R-:W-:Y:S02]  /*2810*/  LOP3.LUT R75, R133, 0x2e, RZ, 0xfc, !PT ;  /* 0x0000002e854b7812 */ /* 0x000fe400078efcff */
[----:B------:R-:W-:Y:S02]  /*2820*/  PLOP3.LUT P2, PT, PT, PT, UP1, 0x80, 0x8 ;  /* 0x000000000008781c */ /* 0x000fe40003f4f018 */
[----:B------:R-:W-:-:S02]  /*2830*/  LEA.HI.X.SX32 R35, R29, R30, 0x1, P5 ;  /* 0x0000001e1d237211 */ /* 0x000fc400028f0eff */
[----:B------:R-:W-:Y:S02]  /*2840*/  LEA.HI.X.SX32 R43, R71, R30, 0x1, P4 ;  /* 0x0000001e472b7211 */ /* 0x000fe400020f0eff */
[----:B------:R-:W-:Y:S02]  /*2850*/  LEA R4, P5, R47, R44, 0x1 ;  /* 0x0000002c2f047211 */ /* 0x000fe400078a08ff */
[----:B------:R-:W-:Y:S02]  /*2860*/  LOP3.LUT R71, R133, 0x26, RZ, 0xfc, !PT ;  /* 0x0000002685477812 */ /* 0x000fe400078efcff */
[----:B------:R-:W-:Y:S02]  /*2870*/  PLOP3.LUT P1, PT, PT, PT, UP1, 0x80, 0x8 ;  /* 0x000000000008781c */ /* 0x000fe40003f2f018 */
[----:B------:R-:W-:Y:S02]  /*2880*/  ISETP.LT.AND P2, PT, R75, UR8, P2 ;  /* 0x000000084b007c0c */ /* 0x000fe40009741270 */
[----:B------:R-:W-:-:S02]  /*2890*/  LEA.HI.X.SX32 R5, R47, R30, 0x1, P5 ;  /* 0x0000001e2f057211 */ /* 0x000fc400028f0eff */
[----:B------:R-:W-:Y:S01]  /*28a0*/  ISETP.LT.AND P1, PT, R71, UR8, P1 ;  /* 0x0000000847007c0c */ /* 0x000fe20008f21270 */
[----:B------:R-:W-:Y:S01]  /*28b0*/  IMAD R28, R28, UR11, RZ ;  /* 0x0000000b1c1c7c24 */ /* 0x000fe2000f8e02ff */
[----:B------:R-:W-:Y:S02]  /*28c0*/  LOP3.LUT R29, R133, 0x1e, RZ, 0xfc, !PT ;  /* 0x0000001e851d7812 */ /* 0x000fe400078efcff */
[----:B------:R-:W-:Y:S02]  /*28d0*/  PLOP3.LUT P5, PT, PT, PT, UP1, 0x80, 0x8 ;  /* 0x000000000008781c */ /* 0x000fe40003faf018 */
[----:B------:R-:W-:Y:S02]  /*28e0*/  LEA R44, P4, R45, R44, 0x1 ;  /* 0x0000002c2d2c7211 */ /* 0x000fe400078808ff */
[----:B------:R-:W-:Y:S01]  /*28f0*/  PRMT R149, RZ, 0x7610, R149 ;  /* 0x00007610ff957816 */ /* 0x000fe20000000095 */
[----:B----4-:R-:W-:Y:S01]  /*2900*/  IMAD R21, R21, UR4, RZ ;  /* 0x0000000415157c24 */ /* 0x010fe2000f8e02ff */
[----:B------:R-:W-:-:S02]  /*2910*/  ISETP.LT.AND P5, PT, R29, UR8, P5 ;  /* 0x000000081d007c0c */ /* 0x000fc4000afa1270 */
[----:B------:R-:W-:Y:S02]  /*2920*/  LEA.HI.X.SX32 R45, R45, R30, 0x1, P4 ;  /* 0x0000001e2d2d7211 */ /* 0x000fe400020f0eff */
[C---:B------:R-:W-:Y:S01]  /*2930*/  LEA R82, P4, R28.reuse, UR18, 0x1 ;  /* 0x000000121c527c11 */ /* 0x040fe2000f8808ff */
[----:B------:R-:W4:Y:S01]  /*2940*/  @P2 LDG.E.U16 R149, desc[UR22][R4.64] ;  /* 0x0000001604952981 */ /* 0x000f22000c1e1500 */
[----:B------:R-:W-:Y:S01]  /*2950*/  PRMT R147, RZ, 0x7610, R147 ;  /* 0x00007610ff937816 */ /* 0x000fe20000000093 */
[----:B------:R-:W-:Y:S01]  /*2960*/  IMAD R27, R27, UR4, RZ ;  /* 0x000000041b1b7c24 */ /* 0x000fe2000f8e02ff */
[----:B------:R-:W-:Y:S02]  /*2970*/  LEA.HI.X.SX32 R80, R28, UR19, 0x1, P4 ;  /* 0x000000131c507c11 */ /* 0x000fe4000a0f0eff */
[----:B------:R-:W-:Y:S02]  /*2980*/  LEA R32, P2, R21, R82, 0x1 ;  /* 0x0000005215207211 */ /* 0x000fe400078408ff */
[----:B------:R-:W-:Y:S01]  /*2990*/  PRMT R145, RZ, 0x7610, R145 ;  /* 0x00007610ff917816 */ /* 0x000fe20000000091 */
[----:B------:R0:W4:Y:S01]  /*29a0*/  @P1 LDG.E.U16 R147, desc[UR22][R2.64] ;  /* 0x0000001602931981 */ /* 0x000122000c1e1500 */
[----:B------:R-:W-:Y:S01]  /*29b0*/  PRMT R143, RZ, 0x7610, R143 ;  /* 0x00007610ff8f7816 */ /* 0x000fe2000000008f */
[----:B------:R-:W-:Y:S01]  /*29c0*/  IMAD R25, R25, UR4, RZ ;  /* 0x0000000419197c24 */ /* 0x000fe2000f8e02ff */
[----:B------:R-:W-:-:S02]  /*29d0*/  LEA.HI.X.SX32 R33, R21, R80, 0x1, P2 ;  /* 0x0000005015217211 */ /* 0x000fc400010f0eff */
[----:B------:R-:W-:Y:S01]  /*29e0*/  LEA R28, P2, R27, R82, 0x1 ;  /* 0x000000521b1c7211 */ /* 0x000fe200078408ff */
[----:B------:R-:W4:Y:S01]  /*29f0*/  @P5 LDG.E.U16 R145, desc[UR22][R8.64] ;  /* 0x0000001608915981 */ /* 0x000f22000c1e1500 */
[----:B0-----:R-:W-:-:S03]  /*2a00*/  IMAD R3, R22, UR4, RZ ;  /* 0x0000000416037c24 */ /* 0x001fc6000f8e02ff */
[----:B------:R0:W4:Y:S01]  /*2a10*/  @P0 LDG.E.U16 R143, desc[UR22][R6.64] ;  /* 0x00000016068f0981 */ /* 0x000122000c1e1500 */
[----:B------:R-:W-:Y:S01]  /*2a20*/  IMAD R23, R23, UR4, RZ ;  /* 0x0000000417177c24 */ /* 0x000fe2000f8e02ff */
[----:B------:R-:W-:Y:S01]  /*2a30*/  LEA.HI.X.SX32 R29, R27, R80, 0x1, P2 ;  /* 0x000000501b1d7211 */ /* 0x000fe200010f0eff */
[----:B------:R-:W-:Y:S01]  /*2a40*/  IMAD R5, R24, UR4, RZ ;  /* 0x0000000418057c24 */ /* 0x000fe2000f8e02ff */
[-C--:B------:R-:W-:Y:S02]  /*2a50*/  LEA R30, P5, R3, R82.reuse, 0x1 ;  /* 0x00000052031e7211 */ /* 0x080fe400078a08ff */
[----:B------:R-:W-:Y:S02]  /*2a60*/  LEA R24, P2, R25, R82, 0x1 ;  /* 0x0000005219187211 */ /* 0x000fe400078408ff */
[----:B------:R-:W-:Y:S01]  /*2a70*/  LEA.HI.X.SX32 R31, R3, R80, 0x1, P5 ;  /* 0x00000050031f7211 */ /* 0x000fe200028f0eff */
[----:B0-----:R-:W-:Y:S01]  /*2a80*/  IMAD R7, R26, UR4, RZ ;  /* 0x000000041a077c24 */ /* 0x001fe2000f8e02ff */
[----:B------:R-:W-:Y:S01]  /*2a90*/  LEA R26, P5, R23, R82, 0x1 ;  /* 0x00000052171a7211 */ /* 0x000fe200078a08ff */
[----:B------:R-:W-:Y:S01]  /*2aa0*/  IMAD R9, R20, UR4, RZ ;  /* 0x0000000414097c24 */ /* 0x000fe2000f8e02ff */
[----:B------:R-:W-:-:S02]  /*2ab0*/  LEA.HI.X.SX32 R10, R65, UR21, 0x1, P3 ;  /* 0x00000015410a7c11 */ /* 0x000fc400098f0eff */
[----:B------:R-:W-:Y:S02]  /*2ac0*/  LEA R46, P0, R123, R42, 0x1 ;  /* 0x0000002a7b2e7211 */ /* 0x000fe400078008ff */
[----:B------:R-:W-:Y:S02]  /*2ad0*/  LEA.HI.X.SX32 R25, R25, R80, 0x1, P2 ;  /* 0x0000005019197211 */ /* 0x000fe400010f0eff */
[----:B------:R-:W-:Y:S01]  /*2ae0*/  LEA R20, P2, R7, R82, 0x1 ;  /* 0x0000005207147211 */ /* 0x000fe200078408ff */
[----:B------:R-:W-:Y:S01]  /*2af0*/  IMAD R19, R19, UR4, RZ ;  /* 0x0000000413137c24 */ /* 0x000fe2000f8e02ff */
[----:B------:R-:W-:Y:S02]  /*2b00*/  LEA.HI.X.SX32 R27, R23, R80, 0x1, P5 ;  /* 0x00000050171b7211 */ /* 0x000fe400028f0eff */
[----:B------:R-:W-:Y:S01]  /*2b10*/  LEA.HI.X.SX32 R47, R123, R10, 0x1, P0 ;  /* 0x0000000a7b2f7211 */ /* 0x000fe200000f0eff */
[----:B------:R-:W-:Y:S01]  /*2b20*/  IMAD R123, R16, UR4, RZ ;  /* 0x00000004107b7c24 */ /* 0x000fe2000f8e02ff */
[----:B------:R-:W-:Y:S01]  /*2b30*/  LEA R22, P5, R5, R82, 0x1 ;  /* 0x0000005205167211 */ /* 0x000fe200078a08ff */
[----:B------:R-:W-:Y:S01]  /*2b40*/  IMAD R3, R17, UR4, RZ ;  /* 0x0000000411037c24 */ /* 0x000fe2000f8e02ff */
[----:B------:R-:W-:-:S02]  /*2b50*/  LEA.HI.X.SX32 R21, R7, R80, 0x1, P2 ;  /* 0x0000005007157211 */ /* 0x000fc400010f0eff */
[----:B------:R-:W-:Y:S01]  /*2b60*/  LEA R16, P2, R9, R82, 0x1 ;  /* 0x0000005209107211 */ /* 0x000fe200078408ff */
[----:B------:R-:W-:Y:S01]  /*2b70*/  IMAD R11, R18, UR4, RZ ;  /* 0x00000004120b7c24 */ /* 0x000fe2000f8e02ff */
[----:B------:R-:W-:Y:S02]  /*2b80*/  LEA.HI.X.SX32 R23, R5, R80, 0x1, P5 ;  /* 0x0000005005177211 */ /* 0x000fe400028f0eff */
[----:B------:R-:W-:Y:S01]  /*2b90*/  LEA R18, P5, R19, R82, 0x1 ;  /* 0x0000005213127211 */ /* 0x000fe200078a08ff */
[----:B------:R-:W-:Y:S01]  /*2ba0*/  IMAD R5, R14, UR4, RZ ;  /* 0x000000040e057c24 */ /* 0x000fe2000f8e02ff */
[----:B------:R-:W-:Y:S02]  /*2bb0*/  LEA.HI.X.SX32 R17, R9, R80, 0x1, P2 ;  /* 0x0000005009117211 */ /* 0x000fe400010f0eff */
[----:B------:R-:W-:Y:S02]  /*2bc0*/  LEA R12, P2, R3, R82, 0x1 ;  /* 0x00000052030c7211 */ /* 0x000fe400078408ff */
[----:B------:R-:W-:-:S02]  /*2bd0*/  LEA.HI.X.SX32 R19, R19, R80, 0x1, P5 ;  /* 0x0000005013137211 */ /* 0x000fc400028f0eff */
[----:B------:R-:W-:Y:S02]  /*2be0*/  LEA R14, P5, R11, R82, 0x1 ;  /* 0x000000520b0e7211 */ /* 0x000fe400078a08ff */
[----:B------:R-:W-:Y:S01]  /*2bf0*/  LEA.HI.X.SX32 R13, R3, R80, 0x1, P2 ;  /* 0x00000050030d7211 */ /* 0x000fe200010f0eff */
[----:B------:R-:W-:Y:S01]  /*2c00*/  IMAD R7, R15, UR4, RZ ;  /* 0x000000040f077c24 */ /* 0x000fe2000f8e02ff */
[----:B------:R-:W-:Y:S02]  /*2c10*/  LEA R8, P2, R5, R82, 0x1 ;  /* 0x0000005205087211 */ /* 0x000fe400078408ff */
[----:B------:R-:W-:Y:S02]  /*2c20*/  LEA.HI.X.SX32 R15, R11, R80, 0x1, P5 ;  /* 0x000000500b0f7211 */ /* 0x000fe400028f0eff */
[----:B------:R-:W-:Y:S02]  /*2c30*/  LEA R10, P5, R123, R82, 0x1 ;  /* 0x000000527b0a7211 */ /* 0x000fe400078a08ff */
[----:B------:R-:W-:-:S02]  /*2c40*/  LEA.HI.X.SX32 R9, R5, R80, 0x1, P2 ;  /* 0x0000005005097211 */ /* 0x000fc400010f0eff */
[----:B------:R-:W-:Y:S02]  /*2c50*/  LOP3.LUT R125, R133, 0x3e, RZ, 0xfc, !PT ;  /* 0x0000003e857d7812 */ /* 0x000fe400078efcff */
[----:B------:R-:W-:Y:S01]  /*2c60*/  PLOP3.LUT P2, PT, PT, PT, UP1, 0x80, 0x8 ;  /* 0x000000000008781c */ /* 0x000fe20003f4f018 */
[----:B------:R-:W-:Y:S01]  /*2c70*/  IMAD R3, R78, UR4, RZ ;  /* 0x000000044e037c24 */ /* 0x000fe2000f8e02ff */
[----:B------:R-:W-:Y:S02]  /*2c80*/  LEA.HI.X.SX32 R11, R123, R80, 0x1, P5 ;  /* 0x000000507b0b7211 */ /* 0x000fe400028f0eff */
[----:B------:R-:W-:Y:S02]  /*2c90*/  LEA R6, P5, R7, R82, 0x1 ;  /* 0x0000005207067211 */ /* 0x000fe400078a08ff */
[----:B------:R-:W-:Y:S02]  /*2ca0*/  LOP3.LUT R84, R133, 0x4, RZ, 0xfc, !PT ;  /* 0x0000000485547812 */ /* 0x000fe400078efcff */
[----:B------:R-:W-:-:S02]  /*2cb0*/  PLOP3.LUT P0, PT, PT, PT, UP1, 0x80, 0x8 ;  /* 0x000000000008781c */ /* 0x000fc40003f0f018 */
[----:B------:R-:W-:Y:S01]  /*2cc0*/  ISETP.LT.AND P2, PT, R125, UR8, P2 ;  /* 0x000000087d007c0c */ /* 0x000fe20009741270 */
[----:B------:R-:W-:Y:S01]  /*2cd0*/  IMAD R123, R76, UR4, RZ ;  /* 0x000000044c7b7c24 */ /* 0x000fe2000f8e02ff */
[----:B------:R-:W-:Y:S02]  /*2ce0*/  LEA.HI.X.SX32 R7, R7, R80, 0x1, P5 ;  /* 0x0000005007077211 */ /* 0x000fe400028f0eff */
[C---:B------:R-:W-:Y:S02]  /*2cf0*/  LEA R4, P5, R3.reuse, R82, 0x1 ;  /* 0x0000005203047211 */ /* 0x040fe400078a08ff */
[----:B------:R-:W-:Y:S02]  /*2d00*/  ISETP.LT.AND P0, PT, R84, UR8, P0 ;  /* 0x0000000854007c0c */ /* 0x000fe40008701270 */
[----:B------:R-:W-:Y:S02]  /*2d10*/  PRMT R151, RZ, 0x7610, R151 ;  /* 0x00007610ff977816 */ /* 0x000fe40000000097 */
[----:B------:R-:W-:-:S02]  /*2d20*/  LEA.HI.X.SX32 R5, R3, R80, 0x1, P5 ;  /* 0x0000005003057211 */ /* 0x000fc400028f0eff */
[----:B------:R-:W-:Y:S02]  /*2d30*/  LEA R2, P5, R123, R82, 0x1 ;  /* 0x000000527b027211 */ /* 0x000fe400078a08ff */
[----:B------:R-:W-:Y:S01]  /*2d40*/  PRMT R152, RZ, 0x7610, R152 ;  /* 0x00007610ff987816 */ /* 0x000fe20000000098 */
[----:B------:R-:W4:Y:S01]  /*2d50*/  @P2 LDG.E.U16 R151, desc[UR22][R44.64] ;  /* 0x000000162c972981 */ /* 0x000f22000c1e1500 */
[C---:B------:R-:W-:Y:S02]  /*2d60*/  LOP3.LUT R54, R133.reuse, 0x34, RZ, 0xfc, !PT ;  /* 0x0000003485367812 */ /* 0x040fe400078efcff */
[----:B------:R-:W-:Y:S02]  /*2d70*/  PLOP3.LUT P3, PT, PT, PT, UP1, 0x80, 0x8 ;  /* 0x000000000008781c */ /* 0x000fe40003f6f018 */
[C---:B------:R-:W-:Y:S01]  /*2d80*/  LOP3.LUT R100, R133.reuse, 0x6, RZ, 0xfc, !PT ;  /* 0x0000000685647812 */ /* 0x040fe200078efcff */
[----:B------:R-:W4:Y:S01]  /*2d90*/  @P0 LDG.E.U16 R152, desc[UR22][R36.64] ;  /* 0x0000001624980981 */ /* 0x000f22000c1e1500 */
[----:B------:R-:W-:-:S02]  /*2da0*/  LOP3.LUT R56, R133, 0x36, RZ, 0xfc, !PT ;  /* 0x0000003685387812 */ /* 0x000fc400078efcff */
[----:B------:R-:W-:Y:S02]  /*2db0*/  PLOP3.LUT P1, PT, PT, PT, UP1, 0x80, 0x8 ;  /* 0x000000000008781c */ /* 0x000fe40003f2f018 */
[----:B------:R-:W-:Y:S02]  /*2dc0*/  PLOP3.LUT P4, PT, PT, PT, UP1, 0x80, 0x8 ;  /* 0x000000000008781c */ /* 0x000fe40003f8f018 */
[----:B------:R-:W-:Y:S02]  /*2dd0*/  LEA.HI.X.SX32 R3, R123, R80, 0x1, P5 ;  /* 0x000000507b037211 */ /* 0x000fe400028f0eff */
[----:B------:R-:W-:Y:S02]  /*2de0*/  LOP3.LUT R123, R99, 0x3f, RZ, 0xc0, !PT ;  /* 0x0000003f637b7812 */ /* 0x000fe400078ec0ff */
[----:B------:R-:W-:Y:S02]  /*2df0*/  PLOP3.LUT P2, PT, PT, PT, UP1, 0x80, 0x8 ;  /* 0x000000000008781c */ /* 0x000fe40003f4f018 */
[----:B------:R-:W-:-:S02]  /*2e00*/  ISETP.LT.AND P3, PT, R54, UR8, P3 ;  /* 0x0000000836007c0c */ /* 0x000fc40009f61270 */
[----:B------:R-:W-:Y:S02]  /*2e10*/  ISETP.LT.AND P4, PT, R56, UR8, P4 ;  /* 0x0000000838007c0c */ /* 0x000fe4000a781270 */
[----:B------:R-:W-:Y:S02]  /*2e20*/  ISETP.LT.AND P1, PT, R100, UR8, P1 ;  /* 0x0000000864007c0c */ /* 0x000fe40008f21270 */
[----:B------:R-:W-:Y:S02]  /*2e30*/  ISETP.LT.AND P0, PT, R123, UR8, P2 ;  /* 0x000000087b007c0c */ /* 0x000fe40009701270 */
[----:B------:R-:W-:Y:S01]  /*2e40*/  PRMT R153, RZ, 0x7610, R153 ;  /* 0x00007610ff997816 */ /* 0x000fe20000000099 */
[----:B------:R-:W-:Y:S01]  /*2e50*/  IMAD R42, R121, 0x2, R42 ;  /* 0x00000002792a7824 */ /* 0x000fe200078e022a */
[----:B------:R-:W-:Y:S02]  /*2e60*/  PRMT R155, RZ, 0x7610, R155 ;  /* 0x00007610ff9b7816 */ /* 0x000fe4000000009b */
[----:B------:R-:W-:-:S02]  /*2e70*/  PRMT R150, RZ, 0x7610, R150 ;  /* 0x00007610ff967816 */ /* 0x000fc40000000096 */
[----:B------:R-:W-:Y:S01]  /*2e80*/  PRMT R148, RZ, 0x7610, R148 ;  /* 0x00007610ff947816 */ /* 0x000fe20000000094 */
[----:B------:R-:W4:Y:S01]  /*2e90*/  @P3 LDG.E.U16 R153, desc[UR22][R46.64] ;  /* 0x000000162e993981 */ /* 0x000f22000c1e1500 */
[----:B------:R-:W-:Y:S02]  /*2ea0*/  PRMT R146, RZ, 0x7610, R146 ;  /* 0x00007610ff927816 */ /* 0x000fe40000000092 */
[----:B------:R-:W-:Y:S01]  /*2eb0*/  PRMT R144, RZ, 0x7610, R144 ;  /* 0x00007610ff907816 */ /* 0x000fe20000000090 */
[----:B------:R0:W4:Y:S01]  /*2ec0*/  @P4 LDG.E.U16 R155, desc[UR22][R42.64] ;  /* 0x000000162a9b4981 */ /* 0x000122000c1e1500 */
[----:B------:R-:W-:Y:S02]  /*2ed0*/  PRMT R142, RZ, 0x7610, R142 ;  /* 0x00007610ff8e7816 */ /* 0x000fe4000000008e */
[----:B------:R-:W-:Y:S01]  /*2ee0*/  PRMT R140, RZ, 0x7610, R140 ;  /* 0x00007610ff8c7816 */ /* 0x000fe2000000008c */
[----:B------:R-:W4:Y:S01]  /*2ef0*/  @P1 LDG.E.U16 R150, desc[UR22][R34.64] ;  /* 0x0000001622961981 */ /* 0x000f22000c1e1500 */
[----:B------:R-:W-:-:S02]  /*2f00*/  PRMT R138, RZ, 0x7610, R138 ;  /* 0x00007610ff8a7816 */ /* 0x000fc4000000008a */
[----:B------:R-:W-:Y:S01]  /*2f10*/  PRMT R136, RZ, 0x7610, R136 ;  /* 0x00007610ff887816 */ /* 0x000fe20000000088 */
[----:B------:R-:W4:Y:S01]  /*2f20*/  @P0 LDG.E.U16 R148, desc[UR22][R32.64] ;  /* 0x0000001620940981 */ /* 0x000f22000c1e1500 */
[----:B------:R-:W-:Y:S02]  /*2f30*/  PRMT R134, RZ, 0x7610, R134 ;  /* 0x00007610ff867816 */ /* 0x000fe40000000086 */
[----:B------:R-:W-:Y:S01]  /*2f40*/  PRMT R132, RZ, 0x7610, R132 ;  /* 0x00007610ff847816 */ /* 0x000fe20000000084 */
[----:B------:R-:W4:Y:S01]  /*2f50*/  @P0 LDG.E.U16 R146, desc[UR22][R24.64] ;  /* 0x0000001618920981 */ /* 0x000f22000c1e1500 */
        /* <DEDUP_REMOVED lines=9> */
[----:B------:R-:W-:-:S03]  /*2ff0*/  PRMT R157, RZ, 0x7610, R157 ;  /* 0x00007610ff9d7816 */ /* 0x000fc6000000009d */
[----:B------:R-:W4:Y:S04]  /*3000*/  @P0 LDG.E.U16 R138, desc[UR22][R22.64] ;  /* 0x00000016168a0981 */ /* 0x000f28000c1e1500 */
        /* <DEDUP_REMOVED lines=9> */
[----:B------:R-:W4:Y:S01]  /*30a0*/  @P0 LDG.E.U16 R157, desc[UR22][R2.64] ;  /* 0x00000016029d0981 */ /* 0x000f22000c1e1500 */
[----:B0-----:R-:W-:Y:S01]  /*30b0*/  SHF.R.S32.HI R42, RZ, 0x6, R99 ;  /* 0x00000006ff2a7819 */ /* 0x001fe20000011463 */
[----:B------:R-:W-:Y:S01]  /*30c0*/  IMAD.SHL.U32 R123, R123, 0x2, RZ ;  /* 0x000000027b7b7824 */ /* 0x000fe200078e00ff */
[----:B------:R-:W-:-:S04]  /*30d0*/  @!UP2 UIADD3 UR4, UPT, UPT, -UR7, 0x100000, URZ ;  /* 0x001000000704a890 */ /* 0x000fc8000fffe1ff */
[----:B------:R-:W-:Y:S02]  /*30e0*/  @!UP2 USHF.L.U32 UR5, UR4, 0xb, URZ ;  /* 0x0000000b0405a899 */ /* 0x000fe400080006ff */
[----:B------:R-:W-:Y:S01]  /*30f0*/  @!UP2 USHF.L.U32 UR4, UR4, 0x1, URZ ;  /* 0x000000010404a899 */ /* 0x000fe200080006ff */
[----:B------:R-:W-:Y:S02]  /*3100*/  SGXT R42, R42, 0x1 ;  /* 0x000000012a2a781a */ /* 0x000fe40000000200 */
[----:B------:R-:W-:Y:S02]  /*3110*/  SHF.R.S32.HI R44, RZ, 0x1f, R65 ;  /* 0x0000001fff2c7819 */ /* 0x000fe40000011441 */
[----:B------:R-:W-:Y:S01]  /*3120*/  LOP3.LUT R123, R123, 0x90, R42, 0x78, !PT ;  /* 0x000000907b7b7812 */ /* 0x000fe200078e782a */
[----:B------:R-:W-:Y:S01]  /*3130*/  VOTEU.ALL UP1, P6 ;  /* 0x0000000000ff7886 */ /* 0x000fe20003020000 */
[----:B------:R-:W-:Y:S02]  /*3140*/  SHF.L.U64.HI R65, R65, 0x1, R44 ;  /* 0x0000000141417819 */ /* 0x000fe4000001022c */
[----:B------:R-:W-:-:S02]  /*3150*/  SHF.R.S32.HI R84, RZ, 0x1f, R119 ;  /* 0x0000001fff547819 */ /* 0x000fc40000011477 */
[----:B------:R-:W-:Y:S01]  /*3160*/  LEA R126, P0, R119, R64, 0x1 ;  /* 0x00000040777e7211 */ /* 0x000fe200078008ff */
[----:B------:R0:W1:Y:S01]  /*3170*/  @!UP1 SYNCS.EXCH.64 URZ, [UR13+0x6008], UR4 ;  /* 0x006008040dff95b2 */ /* 0x0000620008000100 */
[----:B------:R-:W-:Y:S02]  /*3180*/  LOP3.LUT R122, R123, 0x20, RZ, 0x3c, !PT ;  /* 0x000000207b7a7812 */ /* 0x000fe400078e3cff */
[----:B------:R-:W-:Y:S02]  /*3190*/  LOP3.LUT R121, R133, 0x18, RZ, 0xfc, !PT ;  /* 0x0000001885797812 */ /* 0x000fe400078efcff */
[----:B------:R-:W-:Y:S01]  /*31a0*/  LEA.HI.X R84, R119, R65, R84, 0x1, P0 ;  /* 0x0000004177547211 */ /* 0x000fe200000f0c54 */
[----:B-----5:R-:W-:Y:S01]  /*31b0*/  STS.U16 [R123+UR13+0x400], R68 ;  /* 0x000400447b007988 */ /* 0x020fe2000800040d */
[----:B------:R-:W-:Y:S01]  /*31c0*/  LOP3.LUT R119, R133, 0x1a, RZ, 0xfc, !PT ;  /* 0x0000001a85777812 */ /* 0x000fe200078efcff */
[----:B------:R-:W-:Y:S01]  /*31d0*/  IMAD R100, R121, R66, RZ ;  /* 0x0000004279647224 */ /* 0x000fe200078e02ff */
[----:B------:R-:W-:Y:S01]  /*31e0*/  SHF.R.S32.HI R46, RZ, 0x1f, R77 ;  /* 0x0000001fff2e7819 */ /* 0x000fe2000001144d */
[----:B------:R5:W-:Y:S01]  /*31f0*/  STS.U16 [R123+UR13+0x800], R72 ;  /* 0x000800487b007988 */ /* 0x000be2000800040d */
[----:B------:R-:W-:-:S03]  /*3200*/  LEA R76, P2, R77, R64, 0x1 ;  /* 0x000000404d4c7211 */ /* 0x000fc600078408ff */
[----:B--2---:R2:W-:Y:S01]  /*3210*/  STS.U16 [R123+UR13+0xc00], R62 ;  /* 0x000c003e7b007988 */ /* 0x0045e2000800040d */
[----:B------:R-:W-:-:S03]  /*3220*/  SHF.R.S32.HI R44, RZ, 0x1f, R73 ;  /* 0x0000001fff2c7819 */ /* 0x000fc60000011449 */
[----:B------:R-:W-:Y:S01]  /*3230*/  STS.U16 [R123+UR13+0x1000], R70 ;  /* 0x001000467b007988 */ /* 0x000fe2000800040d */
[----:B------:R-:W-:-:S03]  /*3240*/  SHF.R.S32.HI R42, RZ, 0x1f, R69 ;  /* 0x0000001fff2a7819 */ /* 0x000fc60000011445 */
[----:B------:R-:W-:Y:S01]  /*3250*/  STS.U16 [R123+UR13+0x1400], R58 ;  /* 0x0014003a7b007988 */ /* 0x000fe2000800040d */
[----:B-----5:R-:W-:-:S03]  /*3260*/  LEA R72, P1, R73, R64, 0x1 ;  /* 0x0000004049487211 */ /* 0x020fc600078208ff */
[----:B------:R-:W-:Y:S01]  /*3270*/  STS.U16 [R123+UR13+0x1800], R60 ;  /* 0x0018003c7b007988 */ /* 0x000fe2000800040d */
[----:B------:R-:W-:-:S03]  /*3280*/  LEA R68, P0, R69, R64, 0x1 ;  /* 0x0000004045447211 */ /* 0x000fc600078008ff */
[----:B------:R-:W-:Y:S04]  /*3290*/  STS.U16 [R123+UR13], R74 ;  /* 0x0000004a7b007988 */ /* 0x000fe8000800040d */
[----:B---3--:R-:W-:Y:S01]  /*32a0*/  STS.U16 [R123+UR13+0x1c00], R52 ;  /* 0x001c00347b007988 */ /* 0x008fe2000800040d */
[----:B------:R-:W-:-:S03]  /*32b0*/  IMAD R82, R119, R66, RZ ;  /* 0x0000004277527224 */ /* 0x000fc600078e02ff */
[----:B------:R3:W-:Y:S01]  /*32c0*/  STS.U16 [R122+UR13+0x500], R115 ;  /* 0x000500737a007988 */ /* 0x0007e2000800040d */
[----:B------:R-:W-:-:S03]  /*32d0*/  LEA.HI.X R77, R77, R65, R46, 0x1, P2 ;  /* 0x000000414d4d7211 */ /* 0x000fc600010f0c2e */
[----:B------:R5:W-:Y:S01]  /*32e0*/  STS.U16 [R122+UR13+0x900], R117 ;  /* 0x000900757a007988 */ /* 0x000be2000800040d */
[----:B--2---:R-:W-:Y:S02]  /*32f0*/  SHF.R.S32.HI R62, RZ, 0x1f, R81 ;  /* 0x0000001fff3e7819 */ /* 0x004fe40000011451 */
[C---:B---3--:R-:W-:Y:S01]  /*3300*/  LOP3.LUT R115, R133.reuse, 0x1e, RZ, 0xfc, !PT ;  /* 0x0000001e85737812 */ /* 0x048fe200078efcff */
[----:B------:R2:W-:Y:S01]  /*3310*/  STS.U16 [R122+UR13+0x100], R111 ;  /* 0x0001006f7a007988 */ /* 0x0005e2000800040d */
[----:B-----5:R-:W-:-:S03]  /*3320*/  LOP3.LUT R117, R133, 0x1c, RZ, 0xfc, !PT ;  /* 0x0000001c85757812 */ /* 0x020fc600078efcff */
[----:B------:R3:W-:Y:S01]  /*3330*/  STS.U16 [R122+UR13+0x1d00], R109 ;  /* 0x001d006d7a007988 */ /* 0x0007e2000800040d */
[----:B------:R-:W-:Y:S01]  /*3340*/  LEA R80, P3, R81, R64, 0x1 ;  /* 0x0000004051507211 */ /* 0x000fe200078608ff */
[----:B------:R-:W-:Y:S01]  /*3350*/  IMAD R74, R115, R66, RZ ;  /* 0x00000042734a7224 */ /* 0x000fe200078e02ff */
[-C--:B------:R-:W-:Y:S02]  /*3360*/  LEA.HI.X R73, R73, R65.reuse, R44, 0x1, P1 ;  /* 0x0000004149497211 */ /* 0x080fe400008f0c2c */
[----:B------:R-:W-:Y:S01]  /*3370*/  SHF.R.S32.HI R46, RZ, 0x1f, R107 ;  /* 0x0000001fff2e7819 */ /* 0x000fe2000001146b */
[----:B--2---:R-:W-:Y:S01]  /*3380*/  IMAD.SHL.U32 R111, R100, 0x2, RZ ;  /* 0x00000002646f7824 */ /* 0x004fe200078e00ff */
[----:B------:R-:W-:Y:S02]  /*3390*/  LEA R106, P2, R107, R64, 0x1 ;  /* 0x000000406b6a7211 */ /* 0x000fe400078408ff */
[----:B------:R-:W-:Y:S01]  /*33a0*/  LOP3.LUT R114, R123, 0x40, RZ, 0x3c, !PT ;  /* 0x000000407b727812 */ /* 0x000fe200078e3cff */
[----:B------:R-:W-:Y:S01]  /*33b0*/  IMAD R78, R117, R66, RZ ;  /* 0x00000042754e7224 */ /* 0x000fe200078e02ff */
[----:B------:R-:W-:Y:S01]  /*33c0*/  LEA.HI.X R69, R69, R65, R42, 0x1, P0 ;  /* 0x0000004145457211 */ /* 0x000fe200000f0c2a */
[----:B---3--:R-:W-:Y:S01]  /*33d0*/  IMAD.SHL.U32 R109, R82, 0x2, RZ ;  /* 0x00000002526d7824 */ /* 0x008fe200078e00ff */
[----:B------:R-:W-:-:S02]  /*33e0*/  SHF.R.S32.HI R44, RZ, 0x1f, R103 ;  /* 0x0000001fff2c7819 */ /* 0x000fc40000011467 */
[----:B------:R-:W-:Y:S01]  /*33f0*/  LEA R102, P1, R103, R64, 0x1 ;  /* 0x0000004067667211 */ /* 0x000fe200078208ff */
[----:B------:R-:W-:Y:S01]  /*3400*/  IMAD R49, R49, R66, RZ ;  /* 0x0000004231317224 */ /* 0x000fe200078e02ff */
[----:B------:R-:W-:Y:S02]  /*3410*/  SHF.R.S32.HI R42, RZ, 0x1f, R85 ;  /* 0x0000001fff2a7819 */ /* 0x000fe40000011455 */
[----:B------:R-:W-:Y:S01]  /*3420*/  LEA R124, P0, R85, R64, 0x1 ;  /* 0x00000040557c7211 */ /* 0x000fe200078008ff */
[----:B------:R-:W-:Y:S01]  /*3430*/  STS.U16 [R122+UR13+0xd00], R48 ;  /* 0x000d00307a007988 */ /* 0x000fe2000800040d */
[-C--:B------:R-:W-:Y:S01]  /*3440*/  LEA.HI.X R81, R81, R65.reuse, R62, 0x1, P3 ;  /* 0x0000004151517211 */ /* 0x080fe200018f0c3e */
[----:B------:R-:W-:Y:S01]  /*3450*/  IMAD.HI R100, R100, 0x2, RZ ;  /* 0x0000000264647827 */ /* 0x000fe200078e02ff */
[-C--:B------:R-:W-:Y:S01]  /*3460*/  LEA.HI.X R107, R107, R65.reuse, R46, 0x1, P2 ;  /* 0x000000416b6b7211 */ /* 0x080fe200010f0c2e */
[----:B------:R-:W-:Y:S01]  /*3470*/  STS.U16 [R122+UR13+0x1100], R50 ;  /* 0x001100327a007988 */ /* 0x000fe2000800040d */
[-C--:B------:R-:W-:Y:S01]  /*3480*/  LEA.HI.X R103, R103, R65.reuse, R44, 0x1, P1 ;  /* 0x0000004167677211 */ /* 0x080fe200008f0c2c */
[----:B------:R-:W-:Y:S01]  /*3490*/  IMAD R44, R61, R66, RZ ;  /* 0x000000423d2c7224 */ /* 0x000fe200078e02ff */
[----:B------:R-:W-:Y:S01]  /*34a0*/  IADD3 R110, P2, P3, R111, UR20, R64 ;  /* 0x000000146f6e7c10 */ /* 0x000fe2000fb5e040 */
[----:B------:R2:W-:Y:S01]  /*34b0*/  STS.U16 [R122+UR13+0x1500], R83 ;  /* 0x001500537a007988 */ /* 0x0005e2000800040d */
[----:B------:R-:W-:Y:S01]  /*34c0*/  LEA.HI.X R85, R85, R65, R42, 0x1, P0 ;  /* 0x0000004155557211 */ /* 0x000fe200000f0c2a */
[----:B------:R-:W-:-:S02]  /*34d0*/  IMAD.HI R82, R82, 0x2, RZ ;  /* 0x0000000252527827 */ /* 0x000fc400078e02ff */
[----:B------:R3:W-:Y:S01]  /*34e0*/  STS.U16 [R122+UR13+0x1900], R101 ;  /* 0x001900657a007988 */ /* 0x0007e2000800040d */
[--C-:B------:R-:W-:Y:S01]  /*34f0*/  IADD3 R108, P0, P1, R109, UR20, R64.reuse ;  /* 0x000000146d6c7c10 */ /* 0x100fe2000f91e040 */
[-C--:B------:R-:W-:Y:S02]  /*3500*/  IMAD R42, R51, R66.reuse, RZ ;  /* 0x00000042332a7224 */ /* 0x080fe400078e02ff */
[----:B------:R5:W-:Y:S01]  /*3510*/  STS.U16 [R114+UR13+0xa00], R105 ;  /* 0x000a006972007988 */ /* 0x000be2000800040d */
[-C--:B------:R-:W-:Y:S02]  /*3520*/  IMAD R46, R71, R66.reuse, RZ ;  /* 0x00000042472e7224 */ /* 0x080fe400078e02ff */
[----:B--2---:R-:W-:Y:S02]  /*3530*/  IMAD.SHL.U32 R83, R49, 0x2, RZ ;  /* 0x0000000231537824 */ /* 0x004fe400078e00ff */
[----:B---3--:R-:W-:Y:S01]  /*3540*/  IMAD.SHL.U32 R101, R74, 0x2, RZ ;  /* 0x000000024a657824 */ /* 0x008fe200078e00ff */
[----:B------:R-:W-:Y:S01]  /*3550*/  IADD3.X R111, PT, PT, R100, UR21, R65, P2, P3 ;  /* 0x00000015646f7c10 */ /* 0x000fe200097e6441 */
[----:B-----5:R-:W-:Y:S01]  /*3560*/  IMAD.SHL.U32 R105, R78, 0x2, RZ ;  /* 0x000000024e697824 */ /* 0x020fe200078e00ff */
[----:B------:R2:W-:Y:S01]  /*3570*/  STS.U16 [R114+UR13+0x600], R79 ;  /* 0x0006004f72007988 */ /* 0x0005e2000800040d */
[----:B------:R-:W-:Y:S01]  /*3580*/  IMAD R51, R75, R66, RZ ;  /* 0x000000424b337224 */ /* 0x000fe200078e02ff */
[--C-:B------:R-:W-:Y:S01]  /*3590*/  IADD3 R100, P2, P3, R101, UR20, R64.reuse ;  /* 0x0000001465647c10 */ /* 0x100fe2000fb5e040 */
[----:B------:R-:W-:Y:S01]  /*35a0*/  IMAD.HI R74, R74, 0x2, RZ ;  /* 0x000000024a4a7827 */ /* 0x000fe200078e02ff */
[----:B------:R-:W-:-:S02]  /*35b0*/  IADD3 R104, P4, P5, R105, UR20, R64 ;  /* 0x0000001469687c10 */ /* 0x000fc4000fd9e040 */
[----:B------:R-:W-:Y:S01]  /*35c0*/  IADD3.X R109, PT, PT, R82, UR21, R65, P0, P1 ;  /* 0x00000015526d7c10 */ /* 0x000fe200087e2441 */
[----:B------:R-:W-:Y:S01]  /*35d0*/  IMAD.HI R78, R78, 0x2, RZ ;  /* 0x000000024e4e7827 */ /* 0x000fe200078e02ff */
[----:B------:R-:W-:-:S03]  /*35e0*/  IADD3 R82, P0, P1, R83, UR20, R64 ;  /* 0x0000001453527c10 */ /* 0x000fc6000f91e040 */
[----:B------:R-:W-:Y:S02]  /*35f0*/  IMAD.SHL.U32 R75, R44, 0x2, RZ ;  /* 0x000000022c4b7824 */ /* 0x000fe400078e00ff */
[----:B------:R-:W-:Y:S02]  /*3600*/  IMAD R50, R55, R66, RZ ;  /* 0x0000004237327224 */ /* 0x000fe400078e02ff */
[----:B------:R-:W-:Y:S01]  /*3610*/  IMAD.HI R70, R49, 0x2, RZ ;  /* 0x0000000231467827 */ /* 0x000fe200078e02ff */
[----:B------:R-:W-:-:S03]  /*3620*/  IADD3.X R101, PT, PT, R74, UR21, R65, P2, P3 ;  /* 0x000000154a657c10 */ /* 0x000fc600097e6441 */
[----:B--2---:R-:W-:Y:S02]  /*3630*/  IMAD.SHL.U32 R79, R42, 0x2, RZ ;  /* 0x000000022a4f7824 */ /* 0x004fe400078e00ff */
[-C--:B------:R-:W-:Y:S02]  /*3640*/  IMAD R48, R53, R66.reuse, RZ ;  /* 0x0000004235307224 */ /* 0x080fe400078e02ff */
[----:B------:R-:W-:Y:S02]  /*3650*/  IMAD.SHL.U32 R71, R46, 0x2, RZ ;  /* 0x000000022e477824 */ /* 0x000fe400078e00ff */
[----:B------:R-:W-:Y:S01]  /*3660*/  IMAD R52, R63, R66, RZ ;  /* 0x000000423f347224 */ /* 0x000fe200078e02ff */
[--C-:B------:R-:W-:Y:S01]  /*3670*/  IADD3.X R105, PT, PT, R78, UR21, R65.reuse, P4, P5 ;  /* 0x000000154e697c10 */ /* 0x100fe2000a7ea441 */
[----:B------:R-:W-:Y:S01]  /*3680*/  IMAD.HI R44, R44, 0x2, RZ ;  /* 0x000000022c2c7827 */ /* 0x000fe200078e02ff */
[--C-:B------:R-:W-:Y:S02]  /*3690*/  IADD3 R74, P2, P3, R75, UR20, R64.reuse ;  /* 0x000000144b4a7c10 */ /* 0x100fe4000fb5e040 */
[----:B------:R-:W-:Y:S01]  /*36a0*/  IADD3 R78, P4, P5, R79, UR20, R64 ;  /* 0x000000144f4e7c10 */ /* 0x000fe2000fd9e040 */
[----:B------:R-:W-:Y:S01]  /*36b0*/  IMAD.HI R42, R42, 0x2, RZ ;  /* 0x000000022a2a7827 */ /* 0x000fe200078e02ff */
[----:B------:R-:W-:-:S03]  /*36c0*/  IADD3.X R83, PT, PT, R70, UR21, R65, P0, P1 ;  /* 0x0000001546537c10 */ /* 0x000fc600087e2441 */
[----:B------:R-:W-:Y:S01]  /*36d0*/  IMAD.SHL.U32 R45, R50, 0x2, RZ ;  /* 0x00000002322d7824 */ /* 0x000fe200078e00ff */
[----:B------:R-:W-:Y:S01]  /*36e0*/  IADD3 R70, P0, P1, R71, UR20, R64 ;  /* 0x0000001447467c10 */ /* 0x000fe2000f91e040 */
[----:B------:R-:W-:Y:S02]  /*36f0*/  IMAD R57, R57, R66, RZ ;  /* 0x0000004239397224 */ /* 0x000fe400078e02ff */
[----:B------:R-:W-:Y:S01]  /*3700*/  IMAD.HI R46, R46, 0x2, RZ ;  /* 0x000000022e2e7827 */ /* 0x000fe200078e02ff */
[----:B------:R-:W-:-:S03]  /*3710*/  IADD3.X R75, PT, PT, R44, UR21, R65, P2, P3 ;  /* 0x000000152c4b7c10 */ /* 0x000fc600097e6441 */
[----:B------:R-:W-:Y:S02]  /*3720*/  IMAD.SHL.U32 R43, R48, 0x2, RZ ;  /* 0x00000002302b7824 */ /* 0x000fe400078e00ff */
[----:B------:R-:W-:Y:S02]  /*3730*/  IMAD.SHL.U32 R47, R52, 0x2, RZ ;  /* 0x00000002342f7824 */ /* 0x000fe400078e00ff */
[-C--:B------:R-:W-:Y:S02]  /*3740*/  IMAD R58, R59, R66.reuse, RZ ;  /* 0x000000423b3a7224 */ /* 0x080fe400078e02ff */
[----:B------:R-:W-:Y:S01]  /*3750*/  IMAD R60, R54, R66, RZ ;  /* 0x00000042363c7224 */ /* 0x000fe200078e02ff */
[----:B------:R-:W-:Y:S01]  /*3760*/  IADD3.X R79, PT, PT, R42, UR21, R65, P4, P5 ;  /* 0x000000152a4f7c10 */ /* 0x000fe2000a7ea441 */
[----:B------:R-:W-:Y:S01]  /*3770*/  IMAD.HI R50, R50, 0x2, RZ ;  /* 0x0000000232327827 */ /* 0x000fe200078e02ff */
[----:B------:R-:W-:-:S03]  /*3780*/  IADD3 R44, P2, P3, R45, UR20, R64 ;  /* 0x000000142d2c7c10 */ /* 0x000fc6000fb5e040 */
[C---:B------:R-:W-:Y:S02]  /*3790*/  IMAD.SHL.U32 R49, R51.reuse, 0x2, RZ ;  /* 0x0000000233317824 */ /* 0x040fe400078e00ff */
[----:B------:R-:W-:Y:S01]  /*37a0*/  IMAD.HI R54, R51, 0x2, RZ ;  /* 0x0000000233367827 */ /* 0x000fe200078e02ff */
[--C-:B------:R-:W-:Y:S02]  /*37b0*/  IADD3 R42, P4, P5, R43, UR20, R64.reuse ;  /* 0x000000142b2a7c10 */ /* 0x100fe4000fd9e040 */
[----:B------:R-:W-:Y:S01]  /*37c0*/  IADD3.X R71, PT, PT, R46, UR21, R65, P0, P1 ;  /* 0x000000152e477c10 */ /* 0x000fe200087e2441 */
[----:B------:R-:W-:Y:S01]  /*37d0*/  IMAD.HI R48, R48, 0x2, RZ ;  /* 0x0000000230307827 */ /* 0x000fe200078e02ff */
[----:B------:R-:W-:-:S03]  /*37e0*/  IADD3 R46, P0, P1, R47, UR20, R64 ;  /* 0x000000142f2e7c10 */ /* 0x000fc6000f91e040 */
[----:B------:R-:W-:Y:S02]  /*37f0*/  IMAD.SHL.U32 R51, R57, 0x2, RZ ;  /* 0x0000000239337824 */ /* 0x000fe400078e00ff */
[----:B------:R-:W-:Y:S02]  /*3800*/  IMAD R62, R56, R66, RZ ;  /* 0x00000042383e7224 */ /* 0x000fe400078e02ff */
[----:B------:R-:W-:Y:S01]  /*3810*/  IMAD.HI R52, R52, 0x2, RZ ;  /* 0x0000000234347827 */ /* 0x000fe200078e02ff */
[----:B------:R-:W-:-:S03]  /*3820*/  IADD3.X R45, PT, PT, R50, UR21, R65, P2, P3 ;  /* 0x00000015322d7c10 */ /* 0x000fc600097e6441 */
[----:B------:R-:W-:Y:S02]  /*3830*/  IMAD.SHL.U32 R53, R58, 0x2, RZ ;  /* 0x000000023a357824 */ /* 0x000fe400078e00ff */
[----:B------:R-:W-:Y:S01]  /*3840*/  IMAD R112, R131, R66, RZ ;  /* 0x0000004283707224 */ /* 0x000fe200078e02ff */
[--C-:B------:R-:W-:Y:S01]  /*3850*/  IADD3.X R43, PT, PT, R48, UR21, R65.reuse, P4, P5 ;  /* 0x00000015302b7c10 */ /* 0x100fe2000a7ea441 */
[----:B------:R-:W-:Y:S01]  /*3860*/  IMAD.HI R56, R57, 0x2, RZ ;  /* 0x0000000239387827 */ /* 0x000fe200078e02ff */
[--C-:B------:R-:W-:Y:S02]  /*3870*/  IADD3 R50, P3, P2, R51, UR20, R64.reuse ;  /* 0x0000001433327c10 */ /* 0x100fe4000fa7e040 */
[--C-:B------:R-:W-:Y:S01]  /*3880*/  IADD3 R48, P4, P5, R49, UR20, R64.reuse ;  /* 0x0000001431307c10 */ /* 0x100fe2000fd9e040 */
[----:B------:R-:W-:Y:S01]  /*3890*/  IMAD.SHL.U32 R57, R62, 0x2, RZ ;  /* 0x000000023e397824 */ /* 0x000fe200078e00ff */
[----:B------:R-:W-:Y:S01]  /*38a0*/  IADD3.X R47, PT, PT, R52, UR21, R65, P0, P1 ;  /* 0x00000015342f7c10 */ /* 0x000fe200087e2441 */
[----:B------:R-:W-:Y:S01]  /*38b0*/  IMAD.HI R58, R58, 0x2, RZ ;  /* 0x000000023a3a7827 */ /* 0x000fe200078e02ff */
[----:B------:R-:W-:-:S03]  /*38c0*/  IADD3 R52, P1, P0, R53, UR20, R64 ;  /* 0x0000001435347c10 */ /* 0x000fc6000f83e040 */
[----:B------:R-:W-:Y:S02]  /*38d0*/  IMAD.SHL.U32 R55, R60, 0x2, RZ ;  /* 0x000000023c377824 */ /* 0x000fe400078e00ff */
[----:B------:R-:W-:Y:S02]  /*38e0*/  IMAD.SHL.U32 R59, R112, 0x2, RZ ;  /* 0x00000002703b7824 */ /* 0x000fe400078e00ff */
[-C--:B------:R-:W-:Y:S01]  /*38f0*/  IMAD R61, R129, R66.reuse, RZ ;  /* 0x00000042813d7224 */ /* 0x080fe200078e02ff */
[--C-:B------:R-:W-:Y:S01]  /*3900*/  IADD3.X R51, PT, PT, R56, UR21, R65.reuse, P3, P2 ;  /* 0x0000001538337c10 */ /* 0x100fe20009fe4441 */
        /* <DEDUP_REMOVED lines=9> */
[----:B------:R-:W-:Y:S01]  /*39a0*/  IMAD.SHL.U32 R59, R154, 0x2, RZ ;  /* 0x000000029a3b7824 */ /* 0x000fe200078e00ff */
[--C-:B------:R-:W-:Y:S01]  /*39b0*/  IADD3.X R55, PT, PT, R60, UR21, R65.reuse, P4, P5 ;  /* 0x000000153c377c10 */ /* 0x100fe2000a7ea441 */
[----:B------:R-:W-:Y:S01]  /*39c0*/  IMAD.HI R112, R112, 0x2, RZ ;  /* 0x0000000270707827 */ /* 0x000fe200078e02ff */
[--C-:B------:R-:W-:Y:S02]  /*39d0*/  IADD3 R60, P5, P4, R57, UR20, R64.reuse ;  /* 0x00000014393c7c10 */ /* 0x100fe4000fcbe040 */
[--C-:B------:R-:W-:Y:S02]  /*39e0*/  IADD3.X R57, PT, PT, R62, UR21, R65.reuse, P2, P3 ;  /* 0x000000153e397c10 */ /* 0x100fe400097e6441 */
[----:B------:R-:W-:Y:S02]  /*39f0*/  IADD3 R62, P2, P3, R59, UR20, R64 ;  /* 0x000000143b3e7c10 */ /* 0x000fe4000fb5e040 */
[----:B------:R-:W-:Y:S01]  /*3a00*/  IADD3.X R59, PT, PT, R112, UR21, R65, P1, P0 ;  /* 0x00000015703b7c10 */ /* 0x000fe20008fe0441 */
[----:B------:R-:W-:-:S05]  /*3a10*/  IMAD.HI R112, R61, 0x2, RZ ;  /* 0x000000023d707827 */ /* 0x000fca00078e02ff */
[----:B------:R-:W-:Y:S02]  /*3a20*/  IADD3.X R61, PT, PT, R112, UR21, R65, P5, P4 ;  /* 0x00000015703d7c10 */ /* 0x000fe4000afe8441 */
[----:B------:R-:W-:Y:S01]  /*3a30*/  LOP3.LUT R112, R123, 0x60, RZ, 0x3c, !PT ;  /* 0x000000607b707812 */ /* 0x000fe200078e3cff */
[----:B------:R2:W-:Y:S04]  /*3a40*/  STS.U16 [R114+UR13+0xe00], R135 ;  /* 0x000e008772007988 */ /* 0x0005e8000800040d */
[----:B------:R3:W-:Y:S04]  /*3a50*/  STS.U16 [R114+UR13+0x1200], R113 ;  /* 0x0012007172007988 */ /* 0x0007e8000800040d */
[----:B------:R0:W-:Y:S04]  /*3a60*/  STS.U16 [R114+UR13+0x1600], R139 ;  /* 0x0016008b72007988 */ /* 0x0001e8000800040d */
[----:B----4-:R4:W-:Y:S04]  /*3a70*/  STS.U16 [R114+UR13+0x1a00], R153 ;  /* 0x001a009972007988 */ /* 0x0109e8000800040d */
[----:B------:R4:W-:Y:S04]  /*3a80*/  STS.U16 [R114+UR13+0x1e00], R141 ;  /* 0x001e008d72007988 */ /* 0x0009e8000800040d */
        /* <DEDUP_REMOVED lines=24> */
[----:B------:R4:W-:Y:S01]  /*3c10*/  STS.U16 [R112+UR13+0x4f00], R157 ;  /* 0x004f009d70007988 */ /* 0x0009e2000800040d */
[----:B-1----:R1:W-:Y:S06]  /*3c20*/  MEMBAR.ALL.CTA ;  /* 0x0000000000007992 */ /* 0x0023ec0000008000 */
[----:B-1----:R-:W1:Y:S01]  /*3c30*/  FENCE.VIEW.ASYNC.S ;  /* 0x00000000000073c6 */ /* 0x002e620000000000 */
[----:B------:R-:W-:-:S02]  /*3c40*/  UIADD3 UR11, UPT, UPT, UR13, 0x5000, URZ ;  /* 0x000050000d0b7890 */ /* 0x000fc4000fffe0ff */
[----:B------:R-:W-:Y:S02]  /*3c50*/  UISETP.NE.U32.AND UP1, UPT, UR14, URZ, UPT ;  /* 0x000000ff0e00728c */ /* 0x000fe4000bf25070 */
[----:B------:R-:W-:Y:S02]  /*3c60*/  USHF.R.U32.HI UR11, URZ, 0x4, UR11 ;  /* 0x00000004ff0b7899 */ /* 0x000fe4000801160b */
[----:B------:R-:W-:Y:S01]  /*3c70*/  USHF.R.S32.HI UR14, URZ, 0x1f, UR28 ;  /* 0x0000001fff0e7899 */ /* 0x000fe2000801141c */
[----:B------:R-:W-:Y:S01]  /*3c80*/  IMAD R63, R125, R66, RZ ;  /* 0x000000427d3f7224 */ /* 0x000fe200078e02ff */
[----:B------:R-:W-:Y:S02]  /*3c90*/  UIADD3 UR7, UPT, UPT, UR13, 0x2000, URZ ;  /* 0x000020000d077890 */ /* 0x000fe4000fffe0ff */
[----:B------:R-:W-:Y:S02]  /*3ca0*/  USGXT.U32 UR16, UR11, 0xe ;  /* 0x0000000e0b10789a */ /* 0x000fe40008000000 */
[----:B------:R-:W-:Y:S01]  /*3cb0*/  ULEA.HI UR14, UR14, UR28, URZ, 0x6 ;  /* 0x0000001c0e0e7291 */ /* 0x000fe2000f8f30ff */
[----:B------:R-:W-:Y:S01]  /*3cc0*/  IMAD.SHL.U32 R156, R63, 0x2, RZ ;  /* 0x000000023f9c7824 */ /* 0x000fe200078e00ff */
[----:B------:R-:W-:Y:S01]  /*3cd0*/  USHF.R.U32.HI UR15, URZ, 0x4, UR7 ;  /* 0x00000004ff0f7899 */ /* 0x000fe20008011607 */
[----:B------:R-:W-:Y:S01]  /*3ce0*/  IMAD.HI R154, R154, 0x2, RZ ;  /* 0x000000029a9a7827 */ /* 0x000fe200078e02ff */
[----:B------:R-:W-:-:S02]  /*3cf0*/  UIADD3 UR26, UP3, UPT, UR16, 0x2, URZ ;  /* 0x00000002101a7890 */ /* 0x000fc4000ff7e0ff */
[----:B------:R-:W-:Y:S01]  /*3d00*/  USHF.R.S32.HI UR7, URZ, 0x6, UR14 ;  /* 0x00000006ff077899 */ /* 0x000fe2000801140e */
[----:B------:R-:W-:Y:S01]  /*3d10*/  UMOV UR6, URZ ;  /* 0x000000ff00067c82 */ /* 0x000fe20008000000 */
[----:B------:R-:W-:Y:S01]  /*3d20*/  USGXT.U32 UR14, UR15, 0xe ;  /* 0x0000000e0f0e789a */ /* 0x000fe20008000000 */
[----:B------:R-:W-:Y:S01]  /*3d30*/  IADD3 R64, P0, P1, R156, UR20, R64 ;  /* 0x000000149c407c10 */ /* 0x000fe2000f91e040 */
[----:B------:R-:W-:Y:S01]  /*3d40*/  UIADD3.X UR27, UPT, UPT, UR6, 0x40004040, URZ, UP3, !UPT ;  /* 0x40004040061b7890 */ /* 0x000fe20009ffe4ff */
[----:B------:R-:W-:Y:S01]  /*3d50*/  IMAD.HI R156, R63, 0x2, RZ ;  /* 0x000000023f9c7827 */ /* 0x000fe200078e02ff */
[----:B------:R-:W-:Y:S01]  /*3d60*/  UISETP.LT.OR UP3, UPT, UR28, 0x40, UP1 ;  /* 0x000000401c00788c */ /* 0x000fe20008f61670 */
[----:B------:R-:W-:Y:S01]  /*3d70*/  IADD3.X R63, PT, PT, R154, UR21, R65, P2, P3 ;  /* 0x000000159a3f7c10 */ /* 0x000fe200097e6441 */
[----:B------:R-:W-:Y:S01]  /*3d80*/  UIADD3 UR24, UP2, UPT, UR14, 0x80, URZ ;  /* 0x000000800e187890 */ /* 0x000fe2000ff5e0ff */
[----:B--2---:R-:W-:Y:S01]  /*3d90*/  IMAD.SHL.U32 R135, R66, 0x40, RZ ;  /* 0x0000004042877824 */ /* 0x004fe200078e00ff */
[----:B------:R-:W-:Y:S01]  /*3da0*/  UISETP.LT.AND UP4, UPT, UR7, 0x1, UPT ;  /* 0x000000010700788c */ /* 0x000fe2000bf81270 */
[----:B-1----:R-:W-:Y:S01]  /*3db0*/  BAR.SYNC.DEFER_BLOCKING 0x0 ;  /* 0x0000000000007b1d */ /* 0x002fe20000010000 */
[----:B------:R-:W-:-:S02]  /*3dc0*/  IADD3 R66, P3, PT, R126, UR20, RZ ;  /* 0x000000147e427c10 */ /* 0x000fc4000ff7e0ff */
[----:B------:R-:W-:Y:S02]  /*3dd0*/  IADD3 R68, P4, PT, R68, UR20, RZ ;  /* 0x0000001444447c10 */ /* 0x000fe4000ff9e0ff */
[----:B------:R-:W-:Y:S01]  /*3de0*/  IADD3 R72, P2, PT, R72, UR20, RZ ;  /* 0x0000001448487c10 */ /* 0x000fe2000ff5e0ff */
[----:B0-----:R-:W-:Y:S01]  /*3df0*/  UMOV UR5, URZ ;  /* 0x000000ff00057c82 */ /* 0x001fe20008000000 */
[----:B---3--:R-:W-:Y:S01]  /*3e00*/  IMAD.SHL.U32 R113, R67, 0x40, RZ ;  /* 0x0000004043717824 */ /* 0x008fe200078e00ff */
[----:B------:R-:W-:Y:S01]  /*3e10*/  UIADD3.X UR25, UPT, UPT, UR5, 0x40004040, URZ, UP2, !UPT ;  /* 0x4000404005197890 */ /* 0x000fe200097fe4ff */
[----:B------:R-:W-:Y:S01]  /*3e20*/  IADD3.X R65, PT, PT, R156, UR21, R65, P0, P1 ;  /* 0x000000159c417c10 */ /* 0x000fe200087e2441 */
[----:B------:R-:W-:Y:S01]  /*3e30*/  USEL UR5, UR7, 0x1, !UP4 ;  /* 0x0000000107057887 */ /* 0x000fe2000e000000 */
[----:B------:R-:W-:Y:S02]  /*3e40*/  IADD3.X R67, PT, PT, R84, UR21, RZ, P3, !PT ;  /* 0x0000001554437c10 */ /* 0x000fe40009ffe4ff */
[----:B------:R-:W-:-:S02]  /*3e50*/  IADD3.X R69, PT, PT, R69, UR21, RZ, P4, !PT ;  /* 0x0000001545457c10 */ /* 0x000fc4000a7fe4ff */
[----:B------:R-:W-:Y:S02]  /*3e60*/  IADD3.X R73, PT, PT, R73, UR21, RZ, P2, !PT ;  /* 0x0000001549497c10 */ /* 0x000fe400097fe4ff */
[----:B------:R-:W-:Y:S02]  /*3e70*/  IADD3 R76, P0, PT, R76, UR20, RZ ;  /* 0x000000144c4c7c10 */ /* 0x000fe4000ff1e0ff */
[----:B------:R-:W-:Y:S02]  /*3e80*/  IADD3 R80, P1, PT, R80, UR20, RZ ;  /* 0x0000001450507c10 */ /* 0x000fe4000ff3e0ff */
[----:B------:R-:W-:Y:S02]  /*3e90*/  IADD3 R84, P3, PT, R124, UR20, RZ ;  /* 0x000000147c547c10 */ /* 0x000fe4000ff7e0ff */
[----:B------:R-:W-:Y:S02]  /*3ea0*/  IADD3 R102, P4, PT, R102, UR20, RZ ;  /* 0x0000001466667c10 */ /* 0x000fe4000ff9e0ff */
[----:B------:R-:W-:Y:S01]  /*3eb0*/  IADD3 R106, P2, PT, R106, UR20, RZ ;  /* 0x000000146a6a7c10 */ /* 0x000fe2000ff5e0ff */
[----:B------:R-:W-:Y:S01]  /*3ec0*/  UIADD3 UR11, UPT, UPT, UR5, -0x1, URZ ;  /* 0xffffffff050b7890 */ /* 0x000fe2000fffe0ff */
[----:B------:R-:W-:-:S02]  /*3ed0*/  IADD3.X R77, PT, PT, R77, UR21, RZ, P0, !PT ;  /* 0x000000154d4d7c10 */ /* 0x000fc400087fe4ff */
[----:B------:R-:W-:Y:S02]  /*3ee0*/  IADD3.X R81, PT, PT, R81, UR21, RZ, P1, !PT ;  /* 0x0000001551517c10 */ /* 0x000fe40008ffe4ff */
[----:B------:R-:W-:Y:S02]  /*3ef0*/  IADD3.X R85, PT, PT, R85, UR21, RZ, P3, !PT ;  /* 0x0000001555557c10 */ /* 0x000fe40009ffe4ff */
[----:B------:R-:W-:Y:S02]  /*3f00*/  IADD3.X R103, PT, PT, R103, UR21, RZ, P4, !PT ;  /* 0x0000001567677c10 */ /* 0x000fe4000a7fe4ff */
[----:B------:R-:W-:Y:S01]  /*3f10*/  IADD3.X R107, PT, PT, R107, UR21, RZ, P2, !PT ;  /* 0x000000156b6b7c10 */ /* 0x000fe200097fe4ff */
[----:B------:R-:W-:Y:S01]  /*3f20*/  UMOV UR4, URZ ;  /* 0x000000ff00047c82 */ /* 0x000fe20008000000 */
[----:B------:R-:W-:Y:S01]  /*3f30*/  UISETP.NE.U32.AND UP2, UPT, UR11, URZ, UPT ;  /* 0x000000ff0b00728c */ /* 0x000fe2000bf45070 */
[----:B----4-:R-:W-:Y:S10]  /*3f40*/  BRA.U UP3, `(.L_x_6) ;  /* 0x0000000103847547 */ /* 0x010ff4000b800000 */
[----:B------:R-:W-:Y:S02]  /*3f50*/  UIADD3 UR5, UPT, UPT, UR13, 0x4000, URZ ;  /* 0x000040000d057890 */ /* 0x000fe4000fffe0ff */
[----:B------:R-:W-:Y:S02]  /*3f60*/  USHF.R.U32.HI UR18, URZ, 0x4, UR13 ;  /* 0x00000004ff127899 */ /* 0x000fe4000801160d */
[----:B------:R-:W-:Y:S02]  /*3f70*/  USHF.R.U32.HI UR5, URZ, 0x4, UR5 ;  /* 0x00000004ff057899 */ /* 0x000fe40008011605 */
[----:B------:R-:W-:Y:S02]  /*3f80*/  USGXT.U32 UR18, UR18, 0xe ;  /* 0x0000000e1212789a */ /* 0x000fe40008000000 */
[----:B------:R-:W-:Y:S02]  /*3f90*/  USGXT.U32 UR20, UR5, 0xe ;  /* 0x0000000e0514789a */ /* 0x000fe40008000000 */
[----:B------:R-:W-:-:S02]  /*3fa0*/  UIADD3 UR38, UP3, UPT, UR18, 0x80, URZ ;  /* 0x0000008012267890 */ /* 0x000fc4000ff7e0ff */
[----:B------:R-:W-:Y:S01]  /*3fb0*/  UIADD3 UR40, UP4, UPT, UR20, 0x2, URZ ;  /* 0x0000000214287890 */ /* 0x000fe2000ff9e0ff */
[----:B------:R-:W-:Y:S01]  /*3fc0*/  UMOV UR5, URZ ;  /* 0x000000ff00057c82 */ /* 0x000fe20008000000 */
[----:B------:R-:W-:Y:S01]  /*3fd0*/  UMOV UR42, 0x0 ;  /* 0x00000000002a7882 */ /* 0x000fe20000000000 */
[----:B------:R-:W-:Y:S02]  /*3fe0*/  UIADD3.X UR39, UPT, UPT, UR5, 0x40004040, URZ, UP3, !UPT ;  /* 0x4000404005277890 */ /* 0x000fe40009ffe4ff */
[----:B------:R-:W-:Y:S02]  /*3ff0*/  UIADD3.X UR41, UPT, UPT, UR5, 0x40004040, URZ, UP4, !UPT ;  /* 0x4000404005297890 */ /* 0x000fe4000a7fe4ff */
[----:B------:R-:W-:Y:S02]  /*4000*/  UIADD3.64 UR30, UPT, UPT, UR38, 0x80, URZ ;  /* 0x00000080261e7897 */ /* 0x000fe4000fffe0ff */
[----:B------:R-:W-:Y:S02]  /*4010*/  UIADD3.64 UR32, UPT, UPT, UR40, 0x2, URZ ;  /* 0x0000000228207897 */ /* 0x000fe4000fffe0ff */
[----:B------:R-:W-:-:S02]  /*4020*/  UIADD3.64 UR34, UPT, UPT, UR38, 0x100, URZ ;  /* 0x0000010026227897 */ /* 0x000fc4000fffe0ff */
[----:B------:R-:W-:Y:S01]  /*4030*/  UIADD3.64 UR36, UPT, UPT, UR40, 0x4, URZ ;  /* 0x0000000428247897 */ /* 0x000fe2000fffe0ff */
[----:B------:R-:W-:Y:S01]  /*4040*/  UMOV UR43, 0x4088490 ;  /* 0x04088490002b7882 */ /* 0x000fe20000000000 */
[----:B------:R-:W-:Y:S01]  /*4050*/  UMOV UR19, 0x40004040 ;  /* 0x4000404000137882 */ /* 0x000fe20000000000 */
[----:B------:R-:W-:Y:S01]  /*4060*/  UMOV UR21, 0x40004040 ;  /* 0x4000404000157882 */ /* 0x000fe20000000000 */
[----:B------:R-:W-:Y:S01]  /*4070*/  UMOV UR44, 0x0 ;  /* 0x00000000002c7882 */ /* 0x000fe20000000000 */
[----:B------:R-:W-:Y:S01]  /*4080*/  UMOV UR45, 0x4088490 ;  /* 0x04088490002d7882 */ /* 0x000fe20000000000 */
[----:B------:R-:W-:Y:S01]  /*4090*/  UMOV UR46, 0x0 ;  /* 0x00000000002e7882 */ /* 0x000fe20000000000 */
[----:B------:R-:W-:Y:S01]  /*40a0*/  UMOV UR47, 0x4088490 ;  /* 0x04088490002f7882 */ /* 0x000fe20000000000 */
[----:B------:R-:W-:Y:S01]  /*40b0*/  UMOV UR6, UR9 ;  /* 0x0000000900067c82 */ /* 0x000fe20008000000 */
[----:B------:R-:W-:Y:S01]  /*40c0*/  UMOV UR7, URZ ;  /* 0x000000ff00077c82 */ /* 0x000fe20008000000 */
[----:B------:R0:W-:Y:S01]  /*40d0*/  UTCHMMA gdesc[UR18], gdesc[UR20], tmem[UR12], tmem[UR42], idesc[UR43], !UPT ;  /* 0x00ff2a14120075ea */ /* 0x0001e2000f80000c */
[----:B------:R-:W-:Y:S01]  /*40e0*/  UMOV UR48, 0x0 ;  /* 0x0000000000307882 */ /* 0x000fe20000000000 */
[----:B------:R-:W-:Y:S01]  /*40f0*/  UMOV UR49, 0x4088490 ;  /* 0x0408849000317882 */ /* 0x000fe20000000000 */
[----:B------:R0:W-:Y:S01]  /*4100*/  UTCHMMA gdesc[UR38], gdesc[UR40], tmem[UR12], tmem[UR44], idesc[UR45], UPT ;  /* 0x00ff2c28260075ea */ /* 0x0001e2000b80000c */
[----:B------:R-:W-:Y:S01]  /*4110*/  UMOV UR6, UR6 ;  /* 0x0000000600067c82 */ /* 0x000fe20008000000 */
[----:B------:R0:W-:Y:S01]  /*4120*/  UTCHMMA gdesc[UR30], gdesc[UR32], tmem[UR12], tmem[UR46], idesc[UR47], UPT ;  /* 0x00ff2e201e0075ea */ /* 0x0001e2000b80000c */
[----:B------:R0:W-:Y:S01]  /*4130*/  UTCHMMA gdesc[UR34], gdesc[UR36], tmem[UR12], tmem[UR48], idesc[UR49], UPT ;  /* 0x00ff3024220075ea */ /* 0x0001e2000b80000c */
[----:B------:R0:W-:Y:S01]  /*4140*/  UTCBAR [UR6], URZ ;  /* 0x000000ff060073e9 */ /* 0x0001e200080000ff */
[----:B------:R-:W-:Y:S01]  /*4150*/  NOP ;  /* 0x0000000000007918 */ /* 0x000fe20000000000 */
.L_x_6:
[----:B------:R-:W-:Y:S05]  /*4160*/  BRA.U !UP2, `(.L_x_7) ;  /* 0x000000110aa47547 */ /* 0x000fea000b800000 */
[----:B------:R-:W-:Y:S02]  /*4170*/  UIADD3 UR8, UPT, UPT, UR8, -0x40, URZ ;  /* 0xffffffc008087890 */ /* 0x000fe4000fffe0ff */
[----:B0-----:R-:W-:Y:S02]  /*4180*/  UIADD3.64 UR30, UPT, UPT, UR24, 0x80, URZ ;  /* 0x00000080181e7897 */ /* 0x001fe4000fffe0ff */
[----:B------:R-:W-:Y:S02]  /*4190*/  UIADD3.64 UR32, UPT, UPT, UR26, 0x2, URZ ;  /* 0x000000021a207897 */ /* 0x000fe4000fffe0ff */
[----:B------:R-:W-:Y:S02]  /*41a0*/  UIADD3.64 UR34, UPT, UPT, UR24, 0x100, URZ ;  /* 0x0000010018227897 */ /* 0x000fe4000fffe0ff */
[----:B------:R-:W-:Y:S01]  /*41b0*/  UIADD3.64 UR36, UPT, UPT, UR26, 0x4, URZ ;  /* 0x000000041a247897 */ /* 0x000fe2000fffe0ff */
[----:B------:R-:W-:Y:S01]  /*41c0*/  UMOV UR20, 0x1 ;  /* 0x0000000100147882 */ /* 0x000fe20000000000 */
[----:B------:R-:W-:-:S10]  /*41d0*/  UMOV UR5, URZ ;  /* 0x000000ff00057c82 */ /* 0x000fd40008000000 */
.L_x_10:
[----:B------:R-:W-:Y:S01]  /*41e0*/  USHF.L.U32 UR4, UR4, 0x1f, URZ ;  /* 0x0000001f04047899 */ /* 0x000fe200080006ff */
[C---:B0-----:R-:W-:Y:S02]  /*41f0*/  LOP3.LUT R126, R133.reuse, 0x2, RZ, 0xfc, !PT ;  /* 0x00000002857e7812 */ /* 0x041fe400078efcff */
[C---:B------:R-:W-:Y:S02]  /*4200*/  LOP3.LUT R124, R133.reuse, 0x4, RZ, 0xfc, !PT ;  /* 0x00000004857c7812 */ /* 0x040fe400078efcff */
[----:B------:R-:W-:Y:S01]  /*4210*/  ISETP.GE.AND P0, PT, R126, UR8, PT ;  /* 0x000000087e007c0c */ /* 0x000fe2000bf06270 */
[----:B------:R-:W-:Y:S01]  /*4220*/  IMAD.U32 R132, RZ, RZ, UR4 ;  /* 0x00000004ff847e24 */ /* 0x000fe2000f8e00ff */
[C---:B------:R-:W-:Y:S02]  /*4230*/  LOP3.LUT R126, R133.reuse, 0x8, RZ, 0xfc, !PT ;  /* 0x00000008857e7812 */ /* 0x040fe400078efcff */
[C---:B------:R-:W-:Y:S01]  /*4240*/  LOP3.LUT R130, R133.reuse, 0xa, RZ, 0xfc, !PT ;  /* 0x0000000a85827812 */ /* 0x040fe200078efcff */
[----:B------:R-:W0:Y:S01]  /*4250*/  SYNCS.PHASECHK.TRANS64.TRYWAIT P6, [UR9], R132 ;  /* 0x00000084ff0075a7 */ /* 0x000e2200080c1109 */
[----:B------:R-:W-:-:S02]  /*4260*/  LOP3.LUT R128, R133, 0x10, RZ, 0xfc, !PT ;  /* 0x0000001085807812 */ /* 0x000fc400078efcff */
[----:B------:R-:W-:Y:S02]  /*4270*/  ISETP.GE.AND P1, PT, R124, UR8, PT ;  /* 0x000000087c007c0c */ /* 0x000fe4000bf26270 */
[----:B------:R-:W-:Y:S02]  /*4280*/  ISETP.GE.AND P2, PT, R126, UR8, PT ;  /* 0x000000087e007c0c */ /* 0x000fe4000bf46270 */
[----:B------:R-:W-:Y:S02]  /*4290*/  ISETP.GE.AND P3, PT, R130, UR8, PT ;  /* 0x0000000882007c0c */ /* 0x000fe4000bf66270 */
[----:B------:R-:W-:Y:S02]  /*42a0*/  ISETP.GE.AND P4, PT, R128, UR8, PT ;  /* 0x0000000880007c0c */ /* 0x000fe4000bf86270 */
[----:B------:R-:W-:Y:S01]  /*42b0*/  ISETP.GE.AND P5, PT, R133, UR8, PT ;  /* 0x0000000885007c0c */ /* 0x000fe2000bfa6270 */
[----:B0-----:R-:W-:-:S12]  /*42c0*/  @!P6 BRA `(.L_x_8) ;  /* 0x0000001c0004e947 */ /* 0x001fd80003800000 */
.L_x_16:
[----:B------:R-:W-:Y:S01]  /*42d0*/  PRMT R126, RZ, 0x7610, R126 ;  /* 0x00007610ff7e7816 */ /* 0x000fe2000000007e */
[----:B------:R-:W-:Y:S01]  /*42e0*/  IMAD.WIDE R38, R135, 0x2, R38 ;  /* 0x0000000287267825 */ /* 0x000fe200078e0226 */
[----:B------:R-:W-:Y:S02]  /*42f0*/  LOP3.LUT R132, R133, 0x20, RZ, 0xfc, !PT ;  /* 0x0000002085847812 */ /* 0x000fe400078efcff */
[----:B------:R-:W-:Y:S01]  /*4300*/  PRMT R128, RZ, 0x7610, R128 ;  /* 0x00007610ff807816 */ /* 0x000fe20000000080 */
[C---:B------:R-:W-:Y:S01]  /*4310*/  IMAD.WIDE R40, R135.reuse, 0x2, R40 ;  /* 0x0000000287287825 */ /* 0x040fe200078e0228 */
[----:B------:R-:W2:Y:S01]  /*4320*/  @!P0 LDG.E.U16 R126, desc[UR22][R38.64] ;  /* 0x00000016267e8981 */ /* 0x000ea2000c1e1500 */
[----:B------:R-:W-:Y:S02]  /*4330*/  ISETP.GE.AND P0, PT, R132, UR8, PT ;  /* 0x0000000884007c0c */ /* 0x000fe4000bf06270 */
[----:B------:R-:W-:Y:S01]  /*4340*/  PRMT R132, RZ, 0x7610, R132 ;  /* 0x00007610ff847816 */ /* 0x000fe20000000084 */
[----:B------:R-:W-:Y:S01]  /*4350*/  IMAD.WIDE R80, R135, 0x2, R80 ;  /* 0x0000000287507825 */ /* 0x000fe200078e0250 */
[----:B------:R-:W-:Y:S01]  /*4360*/  LOP3.LUT R130, R133, 0x12, RZ, 0xfc, !PT ;  /* 0x0000001285827812 */ /* 0x000fe200078efcff */
[----:B------:R-:W3:Y:S01]  /*4370*/  @!P5 LDG.E.U16 R128, desc[UR22][R40.64] ;  /* 0x000000162880d981 */ /* 0x000ee2000c1e1500 */
[----:B------:R-:W-:Y:S01]  /*4380*/  PRMT R124, RZ, 0x7610, R124 ;  /* 0x00007610ff7c7816 */ /* 0x000fe2000000007c */
[----:B------:R-:W-:Y:S01]  /*4390*/  IMAD.WIDE R66, R135, 0x2, R66 ;  /* 0x0000000287427825 */ /* 0x000fe200078e0242 */
[----:B------:R-:W-:Y:S01]  /*43a0*/  ISETP.GE.AND P5, PT, R130, UR8, PT ;  /* 0x0000000882007c0c */ /* 0x000fe2000bfa6270 */
[----:B------:R-:W4:Y:S01]  /*43b0*/  @!P4 LDG.E.U16 R132, desc[UR22][R80.64] ;  /* 0x000000165084c981 */ /* 0x000f22000c1e1500 */
[----:B------:R-:W-:Y:S01]  /*43c0*/  ISETP.GE.AND P4, PT, R119, UR8, PT ;  /* 0x0000000877007c0c */ /* 0x000fe2000bf86270 */
[----:B------:R-:W-:Y:S01]  /*43d0*/  IMAD.WIDE R68, R135, 0x2, R68 ;  /* 0x0000000287447825 */ /* 0x000fe200078e0244 */
[----:B------:R-:W-:Y:S01]  /*43e0*/  LOP3.LUT R130, R133, 0x22, RZ, 0xfc, !PT ;  /* 0x0000002285827812 */ /* 0x000fe200078efcff */
[----:B------:R-:W5:Y:S01]  /*43f0*/  @!P2 LDG.E.U16 R124, desc[UR22][R66.64] ;  /* 0x00000016427ca981 */ /* 0x000f62000c1e1500 */
[----:B------:R-:W-:-:S02]  /*4400*/  PRMT R134, RZ, 0x7610, R134 ;  /* 0x00007610ff867816 */ /* 0x000fc40000000086 */
[----:B------:R-:W-:Y:S01]  /*4410*/  ISETP.GE.AND P2, PT, R130, UR8, PT ;  /* 0x0000000882007c0c */ /* 0x000fe2000bf46270 */
[C---:B------:R-:W-:Y:S01]  /*4420*/  IMAD.WIDE R84, R135.reuse, 0x2, R84 ;  /* 0x0000000287547825 */ /* 0x040fe200078e0254 */
[----:B------:R-:W-:Y:S02]  /*4430*/  PRMT R130, RZ, 0x7610, R130 ;  /* 0x00007610ff827816 */ /* 0x000fe40000000082 */
[----:B------:R-:W-:Y:S01]  /*4440*/  PRMT R138, RZ, 0x7610, R138 ;  /* 0x00007610ff8a7816 */ /* 0x000fe2000000008a */
[----:B------:R-:W2:Y:S01]  /*4450*/  @!P3 LDG.E.U16 R134, desc[UR22][R68.64] ;  /* 0x000000164486b981 */ /* 0x000ea2000c1e1500 */
[----:B------:R-:W-:Y:S01]  /*4460*/  IMAD.WIDE R108, R135, 0x2, R108 ;  /* 0x00000002876c7825 */ /* 0x000fe200078e026c */
[----:B------:R-:W-:Y:S02]  /*4470*/  ISETP.GE.AND P3, PT, R121, UR8, PT ;  /* 0x0000000879007c0c */ /* 0x000fe4000bf66270 */
[C---:B------:R-:W-:Y:S01]  /*4480*/  LOP3.LUT R136, R133.reuse, 0x28, RZ, 0xfc, !PT ;  /* 0x0000002885887812 */ /* 0x040fe200078efcff */
[----:B------:R-:W2:Y:S01]  /*4490*/  @!P5 LDG.E.U16 R130, desc[UR22][R84.64] ;  /* 0x000000165482d981 */ /* 0x000ea2000c1e1500 */
[----:B------:R-:W-:-:S02]  /*44a0*/  LOP3.LUT R139, R133, 0x30, RZ, 0xfc, !PT ;  /* 0x00000030858b7812 */ /* 0x000fc400078efcff */
[----:B------:R-:W-:Y:S01]  /*44b0*/  ISETP.GE.AND P5, PT, R136, UR8, PT ;  /* 0x0000000888007c0c */ /* 0x000fe2000bfa6270 */
[----:B------:R-:W2:Y:S01]  /*44c0*/  @!P4 LDG.E.U16 R138, desc[UR22][R108.64] ;  /* 0x000000166c8ac981 */ /* 0x000ea2000c1e1500 */
[----:B------:R-:W-:Y:S01]  /*44d0*/  ISETP.GE.AND P4, PT, R139, UR8, PT ;  /* 0x000000088b007c0c */ /* 0x000fe2000bf86270 */
[----:B------:R-:W-:Y:S01]  /*44e0*/  IMAD.WIDE R110, R135, 0x2, R110 ;  /* 0x00000002876e7825 */ /* 0x000fe200078e026e */
[----:B------:R-:W-:Y:S02]  /*44f0*/  PRMT R136, RZ, 0x7610, R136 ;  /* 0x00007610ff887816 */ /* 0x000fe40000000088 */
[----:B------:R-:W-:Y:S01]  /*4500*/  LOP3.LUT R137, R133, 0x2a, RZ, 0xfc, !PT ;  /* 0x0000002a85897812 */ /* 0x000fe200078efcff */
[C---:B------:R-:W-:Y:S01]  /*4510*/  IMAD.WIDE R82, R135.reuse, 0x2, R82 ;  /* 0x0000000287527825 */ /* 0x040fe200078e0252 */
[----:B------:R-:W-:Y:S02]  /*4520*/  PRMT R140, RZ, 0x7610, R140 ;  /* 0x00007610ff8c7816 */ /* 0x000fe4000000008c */
[----:B------:R-:W-:Y:S01]  /*4530*/  PRMT R146, RZ, 0x7610, R146 ;  /* 0x00007610ff927816 */ /* 0x000fe20000000092 */
[----:B------:R-:W2:Y:S01]  /*4540*/  @!P3 LDG.E.U16 R136, desc[UR22][R110.64] ;  /* 0x000000166e88b981 */ /* 0x000ea2000c1e1500 */
[----:B------:R-:W-:Y:S01]  /*4550*/  PRMT R148, RZ, 0x7610, R148 ;  /* 0x00007610ff947816 */ /* 0x000fe20000000094 */
[----:B------:R-:W-:Y:S01]  /*4560*/  IMAD.WIDE R42, R135, 0x2, R42 ;  /* 0x00000002872a7825 */ /* 0x000fe200078e022a */
[----:B------:R-:W-:Y:S01]  /*4570*/  ISETP.GE.AND P3, PT, R137, UR8, PT ;  /* 0x0000000889007c0c */ /* 0x000fe2000bf66270 */
[----:B------:R-:W2:Y:S02]  /*4580*/  @!P0 LDG.E.U16 R140, desc[UR22][R82.64] ;  /* 0x00000016528c8981 */ /* 0x000ea4000c1e1500 */
[----:B------:R-:W-:Y:S01]  /*4590*/  IMAD.WIDE R50, R135, 0x2, R50 ;  /* 0x0000000287327825 */ /* 0x000fe200078e0232 */
[----:B------:R-:W-:Y:S01]  /*45a0*/  LOP3.LUT R137, R133, 0x32, RZ, 0xfc, !PT ;  /* 0x0000003285897812 */ /* 0x000fe200078efcff */
[----:B------:R-:W2:Y:S01]  /*45b0*/  @!P5 LDG.E.U16 R146, desc[UR22][R42.64] ;  /* 0x000000162a92d981 */ /* 0x000ea2000c1e1500 */
[----:B------:R-:W-:-:S02]  /*45c0*/  ISETP.GE.AND P0, PT, R131, UR8, PT ;  /* 0x0000000883007c0c */ /* 0x000fc4000bf06270 */
[----:B------:R-:W-:Y:S01]  /*45d0*/  ISETP.GE.AND P5, PT, R137, UR8, PT ;  /* 0x0000000889007c0c */ /* 0x000fe2000bfa6270 */
[----:B------:R-:W2:Y:S01]  /*45e0*/  @!P4 LDG.E.U16 R148, desc[UR22][R50.64] ;  /* 0x000000163294c981 */ /* 0x000ea2000c1e1500 */
[----:B------:R-:W-:Y:S01]  /*45f0*/  ISETP.GE.AND P4, PT, R129, UR8, PT ;  /* 0x0000000881007c0c */ /* 0x000fe2000bf86270 */
[C---:B------:R-:W-:Y:S01]  /*4600*/  IMAD.WIDE R58, R135.reuse, 0x2, R58 ;  /* 0x00000002873a7825 */ /* 0x040fe200078e023a */
[----:B------:R-:W-:Y:S02]  /*4610*/  PRMT R144, RZ, 0x7610, R144 ;  /* 0x00007610ff907816 */ /* 0x000fe40000000090 */
[----:B------:R-:W-:Y:S01]  /*4620*/  PRMT R156, RZ, 0x7610, R156 ;  /* 0x00007610ff9c7816 */ /* 0x000fe2000000009c */
[C---:B------:R-:W-:Y:S01]  /*4630*/  IMAD.WIDE R60, R135.reuse, 0x2, R60 ;  /* 0x00000002873c7825 */ /* 0x040fe200078e023c */
[----:B------:R-:W-:Y:S02]  /*4640*/  PRMT R154, RZ, 0x7610, R154 ;  /* 0x00007610ff9a7816 */ /* 0x000fe4000000009a */
[----:B------:R-:W-:Y:S01]  /*4650*/  PRMT R152, RZ, 0x7610, R152 ;  /* 0x00007610ff987816 */ /* 0x000fe20000000098 */
[C---:B------:R-:W-:Y:S01]  /*4660*/  IMAD.WIDE R52, R135.reuse, 0x2, R52 ;  /* 0x0000000287347825 */ /* 0x040fe200078e0234 */
[----:B------:R-:W-:Y:S01]  /*4670*/  PRMT R150, RZ, 0x7610, R150 ;  /* 0x00007610ff967816 */ /* 0x000fe20000000096 */
[----:B------:R-:W2:Y:S01]  /*4680*/  @!P0 LDG.E.U16 R144, desc[UR22][R58.64] ;  /* 0x000000163a908981 */ /* 0x000ea2000c1e1500 */
[----:B------:R-:W-:Y:S01]  /*4690*/  PRMT R142, RZ, 0x7610, R142 ;  /* 0x00007610ff8e7816 */ /* 0x000fe2000000008e */
[----:B------:R-:W-:-:S02]  /*46a0*/  IMAD.WIDE R44, R135, 0x2, R44 ;  /* 0x00000002872c7825 */ /* 0x000fc400078e022c */
[----:B------:R-:W2:Y:S02]  /*46b0*/  @!P5 LDG.E.U16 R152, desc[UR22][R52.64] ;  /* 0x000000163498d981 */ /* 0x000ea4000c1e1500 */
[C---:B------:R-:W-:Y:S02]  /*46c0*/  IMAD.WIDE R78, R135.reuse, 0x2, R78 ;  /* 0x00000002874e7825 */ /* 0x040fe400078e024e */
[----:B------:R-:W2:Y:S02]  /*46d0*/  @!P3 LDG.E.U16 R154, desc[UR22][R44.64] ;  /* 0x000000162c9ab981 */ /* 0x000ea4000c1e1500 */
[----:B------:R-:W-:Y:S02]  /*46e0*/  IMAD.WIDE R36, R135, 0x2, R36 ;  /* 0x0000000287247825 */ /* 0x000fe400078e0224 */
[----:B------:R-:W2:Y:S04]  /*46f0*/  @!P2 LDG.E.U16 R156, desc[UR22][R78.64] ;  /* 0x000000164e9ca981 */ /* 0x000ea8000c1e1500 */
[----:B------:R-:W2:Y:S04]  /*4700*/  @!P4 LDG.E.U16 R150, desc[UR22][R60.64] ;  /* 0x000000163c96c981 */ /* 0x000ea8000c1e1500 */
[----:B------:R-:W2:Y:S01]  /*4710*/  @!P1 LDG.E.U16 R142, desc[UR22][R36.64] ;  /* 0x00000016248e9981 */ /* 0x000ea2000c1e1500 */
[----:B------:R-:W-:-:S02]  /*4720*/  LOP3.LUT R137, R133, 0x6, RZ, 0xfc, !PT ;  /* 0x0000000685897812 */ /* 0x000fc400078efcff */
[----:B------:R-:W-:Y:S02]  /*4730*/  LOP3.LUT R139, R133, 0xe, RZ, 0xfc, !PT ;  /* 0x0000000e858b7812 */ /* 0x000fe400078efcff */
[----:B------:R-:W-:Y:S02]  /*4740*/  ISETP.GE.AND P0, PT, R137, UR8, PT ;  /* 0x0000000889007c0c */ /* 0x000fe4000bf06270 */
[----:B------:R-:W-:Y:S02]  /*4750*/  LOP3.LUT R141, R133, 0x14, RZ, 0xfc, !PT ;  /* 0x00000014858d7812 */ /* 0x000fe400078efcff */
[----:B------:R-:W-:Y:S02]  /*4760*/  ISETP.GE.AND P2, PT, R139, UR8, PT ;  /* 0x000000088b007c0c */ /* 0x000fe4000bf46270 */
[----:B------:R-:W-:Y:S01]  /*4770*/  LOP3.LUT R139, R133, 0x16, RZ, 0xfc, !PT ;  /* 0x00000016858b7812 */ /* 0x000fe200078efcff */
[----:B------:R-:W-:Y:S01]  /*4780*/  IMAD.WIDE R34, R135, 0x2, R34 ;  /* 0x0000000287227825 */ /* 0x000fe200078e0222 */
[----:B------:R-:W-:-:S02]  /*4790*/  PRMT R151, RZ, 0x7610, R151 ;  /* 0x00007610ff977816 */ /* 0x000fc40000000097 */
[----:B------:R-:W-:Y:S02]  /*47a0*/  ISETP.GE.AND P3, PT, R141, UR8, PT ;  /* 0x000000088d007c0c */ /* 0x000fe4000bf66270 */
[----:B------:R-:W-:Y:S02]  /*47b0*/  ISETP.GE.AND P4, PT, R139, UR8, PT ;  /* 0x000000088b007c0c */ /* 0x000fe4000bf86270 */
[----:B------:R-:W-:Y:S01]  /*47c0*/  LOP3.LUT R139, R133, 0x26, RZ, 0xfc, !PT ;  /* 0x00000026858b7812 */ /* 0x000fe200078efcff */
[----:B------:R-:W2:Y:S01]  /*47d0*/  @!P0 LDG.E.U16 R151, desc[UR22][R34.64] ;  /* 0x0000001622978981 */ /* 0x000ea2000c1e1500 */
[----:B------:R-:W-:Y:S02]  /*47e0*/  IMAD.WIDE R102, R135, 0x2, R102 ;  /* 0x0000000287667825 */ /* 0x000fe400078e0266 */
[----:B------:R-:W-:Y:S02]  /*47f0*/  ISETP.GE.AND P0, PT, R139, UR8, PT ;  /* 0x000000088b007c0c */ /* 0x000fe4000bf06270 */
[----:B------:R-:W-:-:S02]  /*4800*/  PRMT R139, RZ, 0x7610, R139 ;  /* 0x00007610ff8b7816 */ /* 0x000fc4000000008b */
[----:B------:R-:W-:Y:S01]  /*4810*/  LOP3.LUT R141, R133, 0x24, RZ, 0xfc, !PT ;  /* 0x00000024858d7812 */ /* 0x000fe200078efcff */
[C---:B------:R-:W-:Y:S01]  /*4820*/  IMAD.WIDE R106, R135.reuse, 0x2, R106 ;  /* 0x00000002876a7825 */ /* 0x040fe200078e026a */
[----:B------:R-:W-:Y:S02]  /*4830*/  PRMT R155, RZ, 0x7610, R155 ;  /* 0x00007610ff9b7816 */ /* 0x000fe4000000009b */
[----:B------:R-:W-:Y:S01]  /*4840*/  PRMT R153, RZ, 0x7610, R153 ;  /* 0x00007610ff997816 */ /* 0x000fe20000000099 */
[----:B------:R-:W2:Y:S01]  /*4850*/  @!P3 LDG.E.U16 R139, desc[UR22][R102.64] ;  /* 0x00000016668bb981 */ /* 0x000ea2000c1e1500 */
[----:B------:R-:W-:Y:S01]  /*4860*/  IMAD.WIDE R76, R135, 0x2, R76 ;  /* 0x00000002874c7825 */ /* 0x000fe200078e024c */
[----:B------:R-:W-:Y:S02]  /*4870*/  ISETP.GE.AND P3, PT, R117, UR8, PT ;  /* 0x0000000875007c0c */ /* 0x000fe4000bf66270 */
[----:B------:R-:W-:Y:S01]  /*4880*/  ISETP.GE.AND P1, PT, R141, UR8, PT ;  /* 0x000000088d007c0c */ /* 0x000fe2000bf26270 */
        /* <DEDUP_REMOVED lines=8> */
[----:B------:R-:W-:Y:S01]  /*4910*/  IMAD.WIDE R100, R135, 0x2, R100 ;  /* 0x0000000287647825 */ /* 0x000fe200078e0264 */
[----:B------:R-:W-:Y:S02]  /*4920*/  PRMT R157, RZ, 0x7610, R157 ;  /* 0x00007610ff9d7816 */ /* 0x000fe4000000009d */
[----:B------:R-:W2:Y:S01]  /*4930*/  @!P3 LDG.E.U16 R141, desc[UR22][R104.64] ;  /* 0x00000016688db981 */ /* 0x000ea2000c1e1500 */
[----:B------:R-:W-:-:S02]  /*4940*/  ISETP.GE.AND P3, PT, R143, UR8, PT ;  /* 0x000000088f007c0c */ /* 0x000fc4000bf66270 */
[----:B------:R-:W-:Y:S01]  /*4950*/  LOP3.LUT R143, R133, 0x34, RZ, 0xfc, !PT ;  /* 0x00000034858f7812 */ /* 0x000fe200078efcff */
[----:B------:R-:W2:Y:S01]  /*4960*/  @!P4 LDG.E.U16 R157, desc[UR22][R100.64] ;  /* 0x00000016649dc981 */ /* 0x000ea2000c1e1500 */
[----:B------:R-:W-:Y:S02]  /*4970*/  IMAD.WIDE R74, R135, 0x2, R74 ;  /* 0x00000002874a7825 */ /* 0x000fe400078e024a */
[----:B------:R-:W-:Y:S02]  /*4980*/  ISETP.GE.AND P4, PT, R143, UR8, PT ;  /* 0x000000088f007c0c */ /* 0x000fe4000bf86270 */
[----:B------:R-:W-:Y:S02]  /*4990*/  PRMT R143, RZ, 0x7610, R143 ;  /* 0x00007610ff8f7816 */ /* 0x000fe4000000008f */
[----:B------:R-:W-:Y:S01]  /*49a0*/  LOP3.LUT R145, R133, 0x36, RZ, 0xfc, !PT ;  /* 0x0000003685917812 */ /* 0x000fe200078efcff */
[----:B------:R-:W-:Y:S01]  /*49b0*/  IMAD.WIDE R46, R135, 0x2, R46 ;  /* 0x00000002872e7825 */ /* 0x000fe200078e022e */
[----:B------:R-:W-:-:S02]  /*49c0*/  PRMT R165, RZ, 0x7610, R165 ;  /* 0x00007610ffa57816 */ /* 0x000fc400000000a5 */
[----:B------:R-:W2:Y:S01]  /*49d0*/  @!P1 LDG.E.U16 R143, desc[UR22][R74.64] ;  /* 0x000000164a8f9981 */ /* 0x000ea2000c1e1500 */
[----:B------:R-:W-:Y:S01]  /*49e0*/  ISETP.GE.AND P1, PT, R145, UR8, PT ;  /* 0x0000000891007c0c */ /* 0x000fe2000bf26270 */
[----:B------:R-:W-:Y:S01]  /*49f0*/  IMAD.WIDE R70, R135, 0x2, R70 ;  /* 0x0000000287467825 */ /* 0x000fe200078e0246 */
[----:B------:R-:W-:Y:S02]  /*4a00*/  PRMT R145, RZ, 0x7610, R145 ;  /* 0x00007610ff917816 */ /* 0x000fe40000000091 */
[----:B------:R-:W-:Y:S02]  /*4a10*/  LOP3.LUT R137, R133, 0xc, RZ, 0xfc, !PT ;  /* 0x0000000c85897812 */ /* 0x000fe400078efcff */
[----:B------:R-:W2:Y:S01]  /*4a20*/  @!P0 LDG.E.U16 R165, desc[UR22][R70.64] ;  /* 0x0000001646a58981 */ /* 0x000ea2000c1e1500 */
[----:B------:R-:W-:Y:S02]  /*4a30*/  ISETP.GE.AND P0, PT, R127, UR8, PT ;  /* 0x000000087f007c0c */ /* 0x000fe4000bf06270 */
[----:B------:R-:W-:Y:S01]  /*4a40*/  ISETP.GE.AND P5, PT, R137, UR8, PT ;  /* 0x0000000889007c0c */ /* 0x000fe2000bfa6270 */
[----:B------:R-:W2:Y:S01]  /*4a50*/  @!P2 LDG.E.U16 R145, desc[UR22][R46.64] ;  /* 0x000000162e91a981 */ /* 0x000ea2000c1e1500 */
[----:B------:R-:W-:Y:S01]  /*4a60*/  ISETP.GE.AND P2, PT, R125, UR8, PT ;  /* 0x000000087d007c0c */ /* 0x000fe2000bf46270 */
[----:B------:R-:W-:Y:S01]  /*4a70*/  IMAD.WIDE R72, R135, 0x2, R72 ;  /* 0x0000000287487825 */ /* 0x000fe200078e0248 */
[----:B------:R-:W-:-:S02]  /*4a80*/  PRMT R137, RZ, 0x7610, R137 ;  /* 0x00007610ff897816 */ /* 0x000fc40000000089 */
        /* <DEDUP_REMOVED lines=8> */
[C---:B------:R-:W-:Y:S02]  /*4b10*/  IMAD.WIDE R62, R135.reuse, 0x2, R62 ;  /* 0x00000002873e7825 */ /* 0x040fe400078e023e */
[----:B------:R-:W2:Y:S02]  /*4b20*/  @!P3 LDG.E.U16 R163, desc[UR22][R48.64] ;  /* 0x0000001630a3b981 */ /* 0x000ea4000c1e1500 */
[----:B------:R-:W-:-:S02]  /*4b30*/  IMAD.WIDE R56, R135, 0x2, R56 ;  /* 0x0000000287387825 */ /* 0x000fc400078e0238 */
[----:B------:R-:W2:Y:S02]  /*4b40*/  @!P0 LDG.E.U16 R149, desc[UR22][R62.64] ;  /* 0x000000163e958981 */ /* 0x000ea4000c1e1500 */
[----:B------:R-:W-:Y:S02]  /*4b50*/  IMAD.WIDE R54, R135, 0x2, R54 ;  /* 0x0000000287367825 */ /* 0x000fe400078e0236 */
[----:B------:R-:W2:Y:S04]  /*4b60*/  @!P1 LDG.E.U16 R161, desc[UR22][R56.64] ;  /* 0x0000001638a19981 */ /* 0x000ea8000c1e1500 */
[----:B------:R-:W2:Y:S04]  /*4b70*/  @!P4 LDG.E.U16 R147, desc[UR22][R54.64] ;  /* 0x000000163693c981 */ /* 0x000ea8000c1e1500 */
[----:B------:R-:W2:Y:S01]  /*4b80*/  @!P2 LDG.E.U16 R159, desc[UR22][R64.64] ;  /* 0x00000016409fa981 */ /* 0x000ea2000c1e1500 */
[----:B------:R-:W-:Y:S01]  /*4b90*/  BAR.SYNC.DEFER_BLOCKING 0x0 ;  /* 0x0000000000007b1d */ /* 0x000fe20000010000 */
[----:B------:R-:W-:-:S04]  /*4ba0*/  IMAD.WIDE R8, R113, 0x2, R8 ;  /* 0x0000000271087825 */ /* 0x000fc800078e0208 */
        /* <DEDUP_REMOVED lines=14> */
[----:B------:R-:W-:Y:S01]  /*4c90*/  IMAD.WIDE R26, R113, 0x2, R26 ;  /* 0x00000002711a7825 */ /* 0x000fe200078e021a */
[----:B-----5:R0:W-:Y:S02]  /*4ca0*/  STS.U16 [R123+UR13+0x2400], R124 ;  /* 0x0024007c7b007988 */ /* 0x0201e4000800040d */
[----:B0-----:R-:W-:-:S04]  /*4cb0*/  LOP3.LUT R124, R99, 0x3f, RZ, 0xc0, !PT ;  /* 0x0000003f637c7812 */ /* 0x001fc800078ec0ff */
[----:B------:R-:W-:Y:S01]  /*4cc0*/  ISETP.GE.AND P0, PT, R124, UR8, PT ;  /* 0x000000087c007c0c */ /* 0x000fe2000bf06270 */
[----:B---3--:R-:W-:Y:S01]  /*4cd0*/  STS.U16 [R123+UR13+0x2000], R128 ;  /* 0x002000807b007988 */ /* 0x008fe2000800040d */
[----:B------:R-:W-:-:S03]  /*4ce0*/  PRMT R124, RZ, 0x7610, R124 ;  /* 0x00007610ff7c7816 */ /* 0x000fc6000000007c */
[----:B----4-:R0:W-:Y:S04]  /*4cf0*/  STS.U16 [R123+UR13+0x2800], R132 ;  /* 0x002800847b007988 */ /* 0x0101e8000800040d */
[----:B--2---:R-:W-:Y:S01]  /*4d00*/  STS.U16 [R123+UR13+0x2c00], R136 ;  /* 0x002c00887b007988 */ /* 0x004fe2000800040d */
[----:B0-----:R-:W-:-:S03]  /*4d10*/  PRMT R132, RZ, 0x7610, R132 ;  /* 0x00007610ff847816 */ /* 0x001fc60000000084 */
[----:B------:R0:W-:Y:S04]  /*4d20*/  STS.U16 [R123+UR13+0x3000], R140 ;  /* 0x0030008c7b007988 */ /* 0x0001e8000800040d */
[----:B------:R-:W-:Y:S04]  /*4d30*/  STS.U16 [R123+UR13+0x3400], R146 ;  /* 0x003400927b007988 */ /* 0x000fe8000800040d */
[----:B------:R1:W-:Y:S01]  /*4d40*/  STS.U16 [R123+UR13+0x3800], R148 ;  /* 0x003800947b007988 */ /* 0x0003e2000800040d */
[----:B0-----:R-:W-:Y:S02]  /*4d50*/  PRMT R140, RZ, 0x7610, R140 ;  /* 0x00007610ff8c7816 */ /* 0x001fe4000000008c */
[----:B------:R-:W-:Y:S01]  /*4d60*/  PRMT R128, RZ, 0x7610, R128 ;  /* 0x00007610ff807816 */ /* 0x000fe20000000080 */
[----:B------:R-:W2:Y:S01]  /*4d70*/  @!P0 LDG.E.U16 R124, desc[UR22][R32.64] ;  /* 0x00000016207c8981 */ /* 0x000ea2000c1e1500 */
[----:B------:R-:W-:-:S03]  /*4d80*/  PRMT R136, RZ, 0x7610, R136 ;  /* 0x00007610ff887816 */ /* 0x000fc60000000088 */
[----:B------:R0:W-:Y:S01]  /*4d90*/  STS.U16 [R123+UR13+0x3c00], R144 ;  /* 0x003c00907b007988 */ /* 0x0001e2000800040d */
[----:B-1----:R-:W-:-:S03]  /*4da0*/  PRMT R148, RZ, 0x7610, R148 ;  /* 0x00007610ff947816 */ /* 0x002fc60000000094 */
[----:B------:R1:W-:Y:S04]  /*4db0*/  STS.U16 [R122+UR13+0x2100], R126 ;  /* 0x0021007e7a007988 */ /* 0x0003e8000800040d */
[----:B------:R3:W-:Y:S04]  /*4dc0*/  STS.U16 [R122+UR13+0x2500], R134 ;  /* 0x002500867a007988 */ /* 0x0007e8000800040d */
[----:B------:R4:W-:Y:S01]  /*4dd0*/  STS.U16 [R122+UR13+0x2900], R130 ;  /* 0x002900827a007988 */ /* 0x0009e2000800040d */
[----:B0-----:R-:W-:-:S03]  /*4de0*/  PRMT R144, RZ, 0x7610, R144 ;  /* 0x00007610ff907816 */ /* 0x001fc60000000090 */
[----:B------:R0:W-:Y:S01]  /*4df0*/  STS.U16 [R122+UR13+0x2d00], R138 ;  /* 0x002d008a7a007988 */ /* 0x0001e2000800040d */
[----:B-1----:R-:W-:-:S03]  /*4e00*/  PRMT R126, RZ, 0x7610, R126 ;  /* 0x00007610ff7e7816 */ /* 0x002fc6000000007e */
[----:B------:R-:W-:Y:S01]  /*4e10*/  STS.U16 [R122+UR13+0x3100], R156 ;  /* 0x0031009c7a007988 */ /* 0x000fe2000800040d */
[----:B---3--:R-:W-:-:S03]  /*4e20*/  PRMT R134, RZ, 0x7610, R134 ;  /* 0x00007610ff867816 */ /* 0x008fc60000000086 */
[----:B------:R-:W-:Y:S04]  /*4e30*/  STS.U16 [R122+UR13+0x3500], R154 ;  /* 0x0035009a7a007988 */ /* 0x000fe8000800040d */
[----:B------:R1:W-:Y:S04]  /*4e40*/  STS.U16 [R122+UR13+0x3900], R152 ;  /* 0x003900987a007988 */ /* 0x0003e8000800040d */
[----:B------:R3:W-:Y:S01]  /*4e50*/  STS.U16 [R122+UR13+0x3d00], R150 ;  /* 0x003d00967a007988 */ /* 0x0007e2000800040d */
[----:B----4-:R-:W-:-:S03]  /*4e60*/  PRMT R130, RZ, 0x7610, R130 ;  /* 0x00007610ff827816 */ /* 0x010fc60000000082 */
[----:B------:R4:W-:Y:S01]  /*4e70*/  STS.U16 [R114+UR13+0x2200], R142 ;  /* 0x0022008e72007988 */ /* 0x0009e2000800040d */
[----:B0-----:R-:W-:Y:S02]  /*4e80*/  PRMT R138, RZ, 0x7610, R138 ;  /* 0x00007610ff8a7816 */ /* 0x001fe4000000008a */
[----:B-1----:R-:W-:Y:S01]  /*4e90*/  PRMT R152, RZ, 0x7610, R152 ;  /* 0x00007610ff987816 */ /* 0x002fe20000000098 */
[----:B------:R-:W5:Y:S01]  /*4ea0*/  @!P0 LDG.E.U16 R132, desc[UR22][R24.64] ;  /* 0x0000001618848981 */ /* 0x000f62000c1e1500 */
[----:B---3--:R-:W-:Y:S02]  /*4eb0*/  PRMT R150, RZ, 0x7610, R150 ;  /* 0x00007610ff967816 */ /* 0x008fe40000000096 */
[----:B------:R-:W-:Y:S01]  /*4ec0*/  PRMT R146, RZ, 0x7610, R146 ;  /* 0x00007610ff927816 */ /* 0x000fe20000000092 */
[----:B------:R-:W3:Y:S01]  /*4ed0*/  @!P0 LDG.E.U16 R140, desc[UR22][R16.64] ;  /* 0x00000016108c8981 */ /* 0x000ee2000c1e1500 */
[----:B----4-:R-:W-:Y:S02]  /*4ee0*/  PRMT R142, RZ, 0x7610, R142 ;  /* 0x00007610ff8e7816 */ /* 0x010fe4000000008e */
[----:B------:R-:W-:Y:S01]  /*4ef0*/  PRMT R154, RZ, 0x7610, R154 ;  /* 0x00007610ff9a7816 */ /* 0x000fe2000000009a */
[----:B------:R-:W4:Y:S04]  /*4f00*/  @!P0 LDG.E.U16 R148, desc[UR22][R8.64] ;  /* 0x0000001608948981 */ /* 0x000f28000c1e1500 */
        /* <DEDUP_REMOVED lines=27> */
[----:B------:R-:W-:-:S04]  /*50c0*/  ULEA UR9, UR20, UR13, 0x3 ;  /* 0x0000000d14097291 */ /* 0x000fc8000f8e18ff */
[----:B------:R-:W-:Y:S01]  /*50d0*/  UIADD3 UR9, UPT, UPT, UR9, 0x6000, URZ ;  /* 0x0000600009097890 */ /* 0x000fe2000fffe0ff */
[----:B--2---:R0:W-:Y:S04]  /*50e0*/  STS.U16 [R123+UR13+0x5000], R124 ;  /* 0x0050007c7b007988 */ /* 0x0041e8000800040d */
[----:B-----5:R0:W-:Y:S04]  /*50f0*/  STS.U16 [R123+UR13+0x5400], R132 ;  /* 0x005400847b007988 */ /* 0x0201e8000800040d */
[----:B---3--:R0:W-:Y:S04]  /*5100*/  STS.U16 [R123+UR13+0x5800], R140 ;  /* 0x0058008c7b007988 */ /* 0x0081e8000800040d */
        /* <DEDUP_REMOVED lines=13> */
[----:B------:R1:W-:Y:S06]  /*51e0*/  MEMBAR.ALL.CTA ;  /* 0x0000000000007992 */ /* 0x0003ec0000008000 */
[----:B-1----:R-:W1:Y:S02]  /*51f0*/  FENCE.VIEW.ASYNC.S ;  /* 0x00000000000073c6 */ /* 0x002e640000000000 */
[----:B-1----:R-:W-:Y:S06]  /*5200*/  BAR.SYNC.DEFER_BLOCKING 0x0 ;  /* 0x0000000000007b1d */ /* 0x002fec0000010000 */
[----:B------:R-:W-:Y:S05]  /*5210*/  BRA.U UP1, `(.L_x_9) ;  /* 0x00000001014c7547 */ /* 0x000fea000b800000 */
[----:B------:R-:W-:Y:S01]  /*5220*/  UMOV UR15, 0x40004040 ;  /* 0x40004040000f7882 */ /* 0x000fe20000000000 */
        /* <DEDUP_REMOVED lines=9> */
[----:B------:R1:W-:Y:S01]  /*52c0*/  UTCHMMA gdesc[UR14], gdesc[UR16], tmem[UR12], tmem[UR18], idesc[UR19], UPT ;  /* 0x00ff12100e0075ea */ /* 0x0003e2000b80000c */
        /* <DEDUP_REMOVED lines=8> */
.L_x_9:
[----:B------:R-:W-:Y:S02]  /*5350*/  UIADD3 UR20, UPT, UPT, UR20, 0x1, URZ ;  /* 0x0000000114147890 */ /* 0x000fe4000fffe0ff */
[----:B------:R-:W-:Y:S02]  /*5360*/  UIADD3 UR11, UPT, UPT, UR11, -0x1, URZ ;  /* 0xffffffff0b0b7890 */ /* 0x000fe4000fffe0ff */
[----:B------:R-:W-:Y:S02]  /*5370*/  UISETP.GT.AND UP2, UPT, UR20, 0x1, UPT ;  /* 0x000000011400788c */ /* 0x000fe4000bf44270 */
[----:B------:R-:W-:Y:S02]  /*5380*/  UIADD3 UR8, UPT, UPT, UR8, -0x40, URZ ;  /* 0xffffffc008087890 */ /* 0x000fe4000fffe0ff */
[----:B-1----:R-:W-:Y:S02]  /*5390*/  USEL UR4, URZ, 0x1, !UP2 ;  /* 0x00000001ff047887 */ /* 0x002fe4000d000000 */
[----:B------:R-:W-:-:S02]  /*53a0*/  USEL UR20, UR20, URZ, !UP2 ;  /* 0x000000ff14147287 */ /* 0x000fc4000d000000 */
[----:B------:R-:W-:Y:S02]  /*53b0*/  UISETP.NE.U32.AND UP2, UPT, UR11, URZ, UPT ;  /* 0x000000ff0b00728c */ /* 0x000fe4000bf45070 */
[----:B------:R-:W-:-:S03]  /*53c0*/  ULOP3.LUT UR6, UR5, UR4, URZ, 0x3c, !UPT ;  /* 0x0000000405067292 */ /* 0x000fc6000f8e3cff */
[----:B------:R-:W-:-:S04]  /*53d0*/  UMOV UR4, UR5 ;  /* 0x0000000500047c82 */ /* 0x000fc80008000000 */
[----:B------:R-:W-:Y:S01]  /*53e0*/  UMOV UR5, UR6 ;  /* 0x0000000600057c82 */ /* 0x000fe20008000000 */
[----:B------:R-:W-:Y:S05]  /*53f0*/  BRA.U UP2, `(.L_x_10) ;  /* 0xffffffed02787547 */ /* 0x000fea000b83ffff */
.L_x_7:
[----:B------:R-:W-:-:S09]  /*5400*/  UISETP.GE.AND UP1, UPT, UR28, 0x40, UPT ;  /* 0x000000401c00788c */ /* 0x000fd2000bf26270 */
[----:B------:R-:W-:Y:S05]  /*5410*/  BRA.U !UP1, `(.L_x_11) ;  /* 0x0000000109107547 */ /* 0x000fea000b800000 */
[----:B------:R-:W-:-:S06]  /*5420*/  USHF.L.U32 UR4, UR4, 0x1f, URZ ;  /* 0x0000001f04047899 */ /* 0x000fcc00080006ff */
[----:B------:R-:W-:-:S04]  /*5430*/  IMAD.U32 R2, RZ, RZ, UR4 ;  /* 0x00000004ff027e24 */ /* 0x000fc8000f8e00ff */
[----:B------:R-:W1:Y:S02]  /*5440*/  SYNCS.PHASECHK.TRANS64.TRYWAIT P0, [UR9], R2 ;  /* 0x00000002ff0075a7 */ /* 0x000e640008001109 */
[----:B-1----:R-:W-:Y:S05]  /*5450*/  @!P0 BRA `(.L_x_12) ;  /* 0x0000000800ac8947 */ /* 0x002fea0003800000 */
.L_x_11:
[----:B------:R-:W-:Y:S01]  /*5460*/  BAR.SYNC.DEFER_BLOCKING 0x0 ;  /* 0x0000000000007b1d */ /* 0x000fe20000010000 */
[C---:B------:R-:W-:Y:S01]  /*5470*/  LOP3.LUT P0, RZ, R99.reuse, 0x7f, RZ, 0xc0, !PT ;  /* 0x0000007f63ff7812 */ /* 0x040fe2000780c0ff */
[C---:B------:R-:W-:Y:S02]  /*5480*/  IMAD.SHL.U32 R3, R99.reuse, 0x80, RZ ;  /* 0x0000008063037824 */ /* 0x040fe400078e00ff */
[C---:B------:R-:W-:Y:S02]  /*5490*/  IMAD.SHL.U32 R2, R99.reuse, 0x10, RZ ;  /* 0x0000001063027824 */ /* 0x040fe400078e00ff */
[----:B------:R-:W-:Y:S01]  /*54a0*/  IMAD.SHL.U32 R99, R99, 0x8, RZ ;  /* 0x0000000863637824 */ /* 0x000fe200078e00ff */
[----:B------:R-:W-:Y:S01]  /*54b0*/  LOP3.LUT R20, R3, 0x800, RZ, 0xc0, !PT ;  /* 0x0000080003147812 */ /* 0x000fe200078ec0ff */
[----:B------:R-:W1:Y:S01]  /*54c0*/  LDCU UR4, c[0x0][0x3b4] ;  /* 0x00007680ff0477ac */ /* 0x000e620008000800 */
[----:B------:R-:W-:Y:S02]  /*54d0*/  LOP3.LUT R3, R2, 0xf0, RZ, 0xc0, !PT ;  /* 0x000000f002037812 */ /* 0x000fe400078ec0ff */
[----:B------:R-:W-:Y:S01]  /*54e0*/  LOP3.LUT R99, R99, 0x300, RZ, 0xc0, !PT ;  /* 0x0000030063637812 */ /* 0x000fe200078ec0ff */
[----:B------:R-:W2:Y:S01]  /*54f0*/  LDCU UR5, c[0x0][0x3b8] ;  /* 0x00007700ff0577ac */ /* 0x000ea20008000800 */
[----:B------:R-:W-:-:S05]  /*5500*/  IADD3 R20, PT, PT, R3, UR13, R20 ;  /* 0x0000000d03147c10 */ /* 0x000fca000fffe014 */
[----:B------:R-:W-:Y:S01]  /*5510*/  IMAD.IADD R99, R99, 0x1, R20 ;  /* 0x0000000163637824 */ /* 0x000fe200078e0214 */
[----:B------:R-:W3:Y:S02]  /*5520*/  @!P0 SYNCS.CCTL.IV [UR13+0x6000] ;  /* 0x00600000ff0089b1 */ /* 0x000ee4000800000d */
[----:B---3--:R-:W-:Y:S01]  /*5530*/  BAR.SYNC.DEFER_BLOCKING 0x0 ;  /* 0x0000000000007b1d */ /* 0x008fe20000010000 */
[----:B--2---:R-:W-:-:S05]  /*5540*/  IMAD R3, R98, UR5, RZ ;  /* 0x0000000562037c24 */ /* 0x004fca000f8e02ff */
[----:B------:R-:W-:Y:S01]  /*5550*/  LDTM.16dp32bit_t0_t15.x16 R4, tmem[UR10] ;  /* 0x0000000a000479ee */ /* 0x000fe20008a00000 */
[----:B------:R-:W2:Y:S01]  /*5560*/  LDTM.16dp32bit_t16_t31.x16 R4, tmem[UR10+0x10] ;  /* 0x0000100a000479ee */ /* 0x000ea20008a20000 */
[----:B------:R-:W3:Y:S01]  /*5570*/  LDCU.128 UR8, c[0x0][0x390] ;  /* 0x00007200ff0877ac */ /* 0x000ee20008000c00 */
[----:B------:R-:W4:Y:S01]  /*5580*/  @!P0 SYNCS.CCTL.IV [UR13+0x6008] ;  /* 0x00600800ff0089b1 */ /* 0x000f22000800000d */
[----:B------:R-:W-:Y:S01]  /*5590*/  NOP ;  /* 0x0000000000007918 */ /* 0x000fe20000000000 */
[----:B---3--:R-:W-:-:S04]  /*55a0*/  ISETP.GE.AND P0, PT, R91, UR10, PT ;  /* 0x0000000a5b007c0c */ /* 0x008fc8000bf06270 */
[----:B------:R-:W-:Y:S02]  /*55b0*/  ISETP.LT.AND P1, PT, R98, UR11, !P0 ;  /* 0x0000000b62007c0c */ /* 0x000fe4000c721270 */
[----:B--2---:R-:W-:Y:S02]  /*55c0*/  F2FP.BF16.F32.PACK_AB R20, R6, R4 ;  /* 0x000000040614723e */ /* 0x004fe400000010ff */
[----:B------:R-:W-:Y:S02]  /*55d0*/  F2FP.BF16.F32.PACK_AB R24, R7, R5 ;  /* 0x000000050718723e */ /* 0x000fe400000010ff */
[----:B------:R-:W-:Y:S02]  /*55e0*/  F2FP.BF16.F32.PACK_AB R21, R10, R8 ;  /* 0x000000080a15723e */ /* 0x000fe400000010ff */
[----:B------:R-:W-:Y:S02]  /*55f0*/  F2FP.BF16.F32.PACK_AB R25, R11, R9 ;  /* 0x000000090b19723e */ /* 0x000fe400000010ff */
[----:B------:R-:W-:-:S02]  /*5600*/  F2FP.BF16.F32.PACK_AB R22, R14, R12 ;  /* 0x0000000c0e16723e */ /* 0x000fc400000010ff */
[----:B------:R-:W-:Y:S02]  /*5610*/  F2FP.BF16.F32.PACK_AB R26, R15, R13 ;  /* 0x0000000d0f1a723e */ /* 0x000fe400000010ff */
[----:B------:R-:W-:Y:S02]  /*5620*/  F2FP.BF16.F32.PACK_AB R23, R18, R16 ;  /* 0x000000101217723e */ /* 0x000fe400000010ff */
[----:B------:R-:W-:Y:S02]  /*5630*/  F2FP.BF16.F32.PACK_AB R27, R19, R17 ;  /* 0x00000011131b723e */ /* 0x000fe400000010ff */
[----:B------:R-:W-:Y:S01]  /*5640*/  LOP3.LUT R8, R2, 0x7f0, RZ, 0xc0, !PT ;  /* 0x000007f002087812 */ /* 0x000fe200078ec0ff */
[----:B----4-:R-:W-:Y:S01]  /*5650*/  STS.128 [R99], R20 ;  /* 0x0000001463007388 */ /* 0x010fe20000000c00 */
[----:B-1----:R-:W-:Y:S01]  /*5660*/  IMAD R2, R91, UR4, RZ ;  /* 0x000000045b027c24 */ /* 0x002fe2000f8e02ff */
[C---:B------:R-:W-:Y:S01]  /*5670*/  ISETP.LT.AND P4, PT, R97.reuse, UR11, !P0 ;  /* 0x0000000b61007c0c */ /* 0x040fe2000c781270 */
[----:B------:R-:W-:Y:S01]  /*5680*/  IMAD R97, R97, UR5, RZ ;  /* 0x0000000561617c24 */ /* 0x000fe2000f8e02ff */
[----:B------:R-:W-:Y:S01]  /*5690*/  STS.128 [R99+0x400], R24 ;  /* 0x0004001863007388 */ /* 0x000fe20000000c00 */
[----:B------:R-:W-:Y:S01]  /*56a0*/  BAR.SYNC.DEFER_BLOCKING 0x0 ;  /* 0x0000000000007b1d */ /* 0x000fe20000010000 */
[----:B------:R-:W-:-:S02]  /*56b0*/  LEA R18, P2, R2, UR8, 0x1 ;  /* 0x0000000802127c11 */ /* 0x000fc4000f8408ff */
[C---:B------:R-:W-:Y:S01]  /*56c0*/  ISETP.LT.AND P3, PT, R95.reuse, UR11, !P0 ;  /* 0x0000000b5f007c0c */ /* 0x040fe2000c761270 */
[----:B------:R-:W-:Y:S01]  /*56d0*/  IMAD R95, R95, UR5, RZ ;  /* 0x000000055f5f7c24 */ /* 0x000fe2000f8e02ff */
[----:B------:R-:W-:Y:S02]  /*56e0*/  LEA.HI.X.SX32 R19, R2, UR9, 0x1, P2 ;  /* 0x0000000902137c11 */ /* 0x000fe400090f0eff */
[----:B------:R-:W-:-:S04]  /*56f0*/  LEA R2, P2, R3, R18, 0x1 ;  /* 0x0000001203027211 */ /* 0x000fc800078408ff */
[----:B------:R-:W-:Y:S02]  /*5700*/  LEA.HI.X.SX32 R3, R3, R19, 0x1, P2 ;  /* 0x0000001303037211 */ /* 0x000fe400010f0eff */
[----:B------:R-:W-:-:S04]  /*5710*/  LEA R12, P2, R97, R18, 0x1 ;  /* 0x00000012610c7211 */ /* 0x000fc800078408ff */
[----:B------:R-:W-:Y:S02]  /*5720*/  LEA.HI.X.SX32 R13, R97, R19, 0x1, P2 ;  /* 0x00000013610d7211 */ /* 0x000fe400010f0eff */
[C---:B------:R-:W-:Y:S01]  /*5730*/  ISETP.LT.AND P2, PT, R96.reuse, UR11, !P0 ;  /* 0x0000000b60007c0c */ /* 0x040fe2000c741270 */
[----:B------:R-:W-:Y:S01]  /*5740*/  IMAD R96, R96, UR5, RZ ;  /* 0x0000000560607c24 */ /* 0x000fe2000f8e02ff */
[----:B------:R-:W1:Y:S04]  /*5750*/  LDS.128 R4, [R8+UR13] ;  /* 0x0000000d08047984 */ /* 0x000e680008000c00 */
[----:B------:R-:W2:Y:S04]  /*5760*/  LDS.128 R8, [R8+UR13+0x800] ;  /* 0x0008000d08087984 */ /* 0x000ea80008000c00 */
[----:B-1----:R1:W-:Y:S01]  /*5770*/  @P1 STG.E.U16 desc[UR22][R2.64], R4 ;  /* 0x0000000402001986 */ /* 0x0023e2000c101516 */
[----:B------:R-:W-:-:S04]  /*5780*/  LEA R14, P1, R96, R18, 0x1 ;  /* 0x00000012600e7211 */ /* 0x000fc800078208ff */
[----:B------:R-:W-:Y:S02]  /*5790*/  LEA.HI.X.SX32 R15, R96, R19, 0x1, P1 ;  /* 0x00000013600f7211 */ /* 0x000fe400008f0eff */
[C---:B------:R-:W-:Y:S01]  /*57a0*/  ISETP.LT.AND P1, PT, R93.reuse, UR11, !P0 ;  /* 0x0000000b5d007c0c */ /* 0x040fe2000c721270 */
[----:B------:R-:W-:Y:S01]  /*57b0*/  IMAD R93, R93, UR5, RZ ;  /* 0x000000055d5d7c24 */ /* 0x000fe2000f8e02ff */
[----:B-1----:R-:W-:Y:S02]  /*57c0*/  PRMT R3, R4, 0x7632, R3 ;  /* 0x0000763204037816 */ /* 0x002fe40000000003 */
[----:B------:R-:W-:Y:S02]  /*57d0*/  LEA R2, P5, R95, R18, 0x1 ;  /* 0x000000125f027211 */ /* 0x000fe400078a08ff */
[----:B------:R-:W-:Y:S01]  /*57e0*/  PRMT R4, R5, 0x7632, R4 ;  /* 0x0000763205047816 */ /* 0x000fe20000000004 */
[----:B------:R1:W-:Y:S01]  /*57f0*/  @P4 STG.E.U16 desc[UR22][R12.64], R3 ;  /* 0x000000030c004986 */ /* 0x0003e2000c101516 */
[C---:B------:R-:W-:Y:S01]  /*5800*/  ISETP.LT.AND P4, PT, R94.reuse, UR11, !P0 ;  /* 0x0000000b5e007c0c */ /* 0x040fe2000c781270 */
[----:B------:R-:W-:-:S02]  /*5810*/  IMAD R94, R94, UR5, RZ ;  /* 0x000000055e5e7c24 */ /* 0x000fc4000f8e02ff */
[----:B------:R3:W-:Y:S03]  /*5820*/  @P2 STG.E.U16 desc[UR22][R14.64], R5 ;  /* 0x000000050e002986 */ /* 0x0007e6000c101516 */
[----:B------:R-:W-:-:S04]  /*5830*/  LEA R16, P6, R94, R18, 0x1 ;  /* 0x000000125e107211 */ /* 0x000fc800078c08ff */
[-C--:B------:R-:W-:Y:S02]  /*5840*/  LEA.HI.X.SX32 R17, R94, R19.reuse, 0x1, P6 ;  /* 0x000000135e117211 */ /* 0x080fe400030f0eff */
[-C--:B-1----:R-:W-:Y:S02]  /*5850*/  LEA.HI.X.SX32 R3, R95, R19.reuse, 0x1, P5 ;  /* 0x000000135f037211 */ /* 0x082fe400028f0eff */
[C---:B------:R-:W-:Y:S01]  /*5860*/  LEA R12, P2, R93.reuse, R18, 0x1 ;  /* 0x000000125d0c7211 */ /* 0x040fe200078408ff */
[----:B---3--:R-:W-:Y:S02]  /*5870*/  IMAD R15, R120, UR5, RZ ;  /* 0x00000005780f7c24 */ /* 0x008fe4000f8e02ff */
[----:B------:R1:W-:Y:S01]  /*5880*/  @P3 STG.E.U16 desc[UR22][R2.64], R4 ;  /* 0x0000000402003986 */ /* 0x0003e2000c101516 */
[----:B------:R-:W-:Y:S02]  /*5890*/  LEA.HI.X.SX32 R13, R93, R19, 0x1, P2 ;  /* 0x000000135d0d7211 */ /* 0x000fe400010f0eff */
[C---:B------:R-:W-:Y:S01]  /*58a0*/  ISETP.LT.AND P2, PT, R92.reuse, UR11, !P0 ;  /* 0x0000000b5c007c0c */ /* 0x040fe2000c741270 */
[----:B------:R3:W-:Y:S01]  /*58b0*/  @P4 STG.E.U16 desc[UR22][R16.64], R6 ;  /* 0x0000000610004986 */ /* 0x0007e2000c101516 */
[----:B------:R-:W-:Y:S01]  /*58c0*/  IMAD R92, R92, UR5, RZ ;  /* 0x000000055c5c7c24 */ /* 0x000fe2000f8e02ff */
[C---:B------:R-:W-:Y:S01]  /*58d0*/  ISETP.LT.AND P4, PT, R90.reuse, UR11, !P0 ;  /* 0x0000000b5a007c0c */ /* 0x040fe2000c781270 */
[----:B------:R-:W-:Y:S01]  /*58e0*/  IMAD R90, R90, UR5, RZ ;  /* 0x000000055a5a7c24 */ /* 0x000fe2000f8e02ff */
[C---:B------:R-:W-:Y:S01]  /*58f0*/  ISETP.LT.AND P3, PT, R89.reuse, UR11, !P0 ;  /* 0x0000000b59007c0c */ /* 0x040fe2000c761270 */
[----:B------:R-:W-:Y:S01]  /*5900*/  IMAD R89, R89, UR5, RZ ;  /* 0x0000000559597c24 */ /* 0x000fe2000f8e02ff */
[----:B-1----:R-:W-:-:S02]  /*5910*/  PRMT R3, R6, 0x7632, R3 ;  /* 0x0000763206037816 */ /* 0x002fc40000000003 */
[-C--:B------:R-:W-:Y:S02]  /*5920*/  LEA R2, P6, R92, R18.reuse, 0x1 ;  /* 0x000000125c027211 */ /* 0x080fe400078c08ff */
[-C--:B------:R-:W-:Y:S01]  /*5930*/  LEA R4, P5, R90, R18.reuse, 0x1 ;  /* 0x000000125a047211 */ /* 0x080fe200078a08ff */
[----:B------:R1:W-:Y:S01]  /*5940*/  @P1 STG.E.U16 desc[UR22][R12.64], R3 ;  /* 0x000000030c001986 */ /* 0x0003e2000c101516 */
[----:B------:R-:W-:Y:S01]  /*5950*/  ISETP.LT.AND P1, PT, R120, UR11, !P0 ;  /* 0x0000000b78007c0c */ /* 0x000fe2000c721270 */
[----:B---3--:R-:W-:Y:S01]  /*5960*/  IMAD R17, R0, UR5, RZ ;  /* 0x0000000500117c24 */ /* 0x008fe2000f8e02ff */
[----:B------:R-:W-:Y:S01]  /*5970*/  LEA.HI.X.SX32 R5, R90, R19, 0x1, P5 ;  /* 0x000000135a057211 */ /* 0x000fe200028f0eff */
[----:B------:R-:W-:Y:S01]  /*5980*/  IMAD R16, R116, UR5, RZ ;  /* 0x0000000574107c24 */ /* 0x000fe2000f8e02ff */
[----:B------:R-:W-:Y:S02]  /*5990*/  PRMT R6, R7, 0x7632, R6 ;  /* 0x0000763207067816 */ /* 0x000fe40000000006 */
[----:B------:R-:W-:-:S04]  /*59a0*/  LEA R14, P5, R15, R18, 0x1 ;  /* 0x000000120f0e7211 */ /* 0x000fc800078a08ff */
[-C--:B------:R-:W-:Y:S02]  /*59b0*/  LEA.HI.X.SX32 R15, R15, R19.reuse, 0x1, P5 ;  /* 0x000000130f0f7211 */ /* 0x080fe400028f0eff */
[-C--:B-1----:R-:W-:Y:S02]  /*59c0*/  LEA.HI.X.SX32 R3, R92, R19.reuse, 0x1, P6 ;  /* 0x000000135c037211 */ /* 0x082fe400030f0eff */
[C---:B------:R-:W-:Y:S02]  /*59d0*/  LEA R12, P6, R89.reuse, R18, 0x1 ;  /* 0x00000012590c7211 */ /* 0x040fe400078c08ff */
[C---:B------:R-:W-:Y:S01]  /*59e0*/  ISETP.LT.AND P5, PT, R88.reuse, UR11, !P0 ;  /* 0x0000000b58007c0c */ /* 0x040fe2000c7a1270 */
[----:B------:R1:W-:Y:S01]  /*59f0*/  @P2 STG.E.U16 desc[UR22][R2.64], R7 ;  /* 0x0000000702002986 */ /* 0x0003e2000c101516 */
[----:B------:R-:W-:Y:S01]  /*5a00*/  LEA.HI.X.SX32 R13, R89, R19, 0x1, P6 ;  /* 0x00000013590d7211 */ /* 0x000fe200030f0eff */
[----:B------:R-:W-:Y:S02]  /*5a10*/  IMAD R88, R88, UR5, RZ ;  /* 0x0000000558587c24 */ /* 0x000fe4000f8e02ff */
[----:B------:R3:W-:Y:S01]  /*5a20*/  @P4 STG.E.U16 desc[UR22][R4.64], R6 ;  /* 0x0000000604004986 */ /* 0x0007e2000c101516 */
[C---:B------:R-:W-:Y:S01]  /*5a30*/  ISETP.LT.AND P4, PT, R87.reuse, UR11, !P0 ;  /* 0x0000000b57007c0c */ /* 0x040fe2000c781270 */
[----:B------:R-:W-:-:S02]  /*5a40*/  IMAD R87, R87, UR5, RZ ;  /* 0x0000000557577c24 */ /* 0x000fc4000f8e02ff */
[----:B--2---:R2:W-:Y:S01]  /*5a50*/  @P3 STG.E.U16 desc[UR22][R12.64], R8 ;  /* 0x000000080c003986 */ /* 0x0045e2000c101516 */
[C---:B------:R-:W-:Y:S01]  /*5a60*/  ISETP.LT.AND P3, PT, R86.reuse, UR11, !P0 ;  /* 0x0000000b56007c0c */ /* 0x040fe2000c761270 */
[----:B------:R-:W-:Y:S01]  /*5a70*/  IMAD R86, R86, UR5, RZ ;  /* 0x0000000556567c24 */ /* 0x000fe2000f8e02ff */
[----:B-1----:R-:W-:Y:S02]  /*5a80*/  PRMT R3, R8, 0x7632, R3 ;  /* 0x0000763208037816 */ /* 0x002fe40000000003 */
[-C--:B------:R-:W-:Y:S02]  /*5a90*/  LEA R2, P6, R88, R18.reuse, 0x1 ;  /* 0x0000001258027211 */ /* 0x080fe400078c08ff */
[CC--:B---3--:R-:W-:Y:S01]  /*5aa0*/  LEA R6, P2, R86.reuse, R18.reuse, 0x1 ;  /* 0x0000001256067211 */ /* 0x0c8fe200078408ff */
[----:B------:R1:W-:Y:S01]  /*5ab0*/  @P1 STG.E.U16 desc[UR22][R14.64], R3 ;  /* 0x000000030e001986 */ /* 0x0003e2000c101516 */
[C---:B------:R-:W-:Y:S02]  /*5ac0*/  LEA R4, P1, R87.reuse, R18, 0x1 ;  /* 0x0000001257047211 */ /* 0x040fe400078208ff */
[-C--:B------:R-:W-:Y:S01]  /*5ad0*/  LEA.HI.X.SX32 R7, R86, R19.reuse, 0x1, P2 ;  /* 0x0000001356077211 */ /* 0x080fe200010f0eff */
[----:B--2---:R-:W-:Y:S01]  /*5ae0*/  IMAD R8, R118, UR5, RZ ;  /* 0x0000000576087c24 */ /* 0x004fe2000f8e02ff */
[----:B------:R-:W-:-:S02]  /*5af0*/  LEA.HI.X.SX32 R5, R87, R19, 0x1, P1 ;  /* 0x0000001357057211 */ /* 0x000fc400008f0eff */
[----:B------:R-:W-:Y:S02]  /*5b00*/  ISETP.LT.AND P2, PT, R116, UR11, !P0 ;  /* 0x0000000b74007c0c */ /* 0x000fe4000c741270 */
[CC--:B-1----:R-:W-:Y:S02]  /*5b10*/  LEA R14, P1, R17.reuse, R18.reuse, 0x1 ;  /* 0x00000012110e7211 */ /* 0x0c2fe400078208ff */
[-C--:B------:R-:W-:Y:S02]  /*5b20*/  LEA.HI.X.SX32 R3, R88, R19.reuse, 0x1, P6 ;  /* 0x0000001358037211 */ /* 0x080fe400030f0eff */
[----:B------:R-:W-:Y:S02]  /*5b30*/  LEA R12, P6, R16, R18, 0x1 ;  /* 0x00000012100c7211 */ /* 0x000fe400078c08ff */
[----:B------:R-:W-:Y:S01]  /*5b40*/  LEA.HI.X.SX32 R15, R17, R19, 0x1, P1 ;  /* 0x00000013110f7211 */ /* 0x000fe200008f0eff */
[----:B------:R1:W-:Y:S01]  /*5b50*/  @P5 STG.E.U16 desc[UR22][R2.64], R9 ;  /* 0x0000000902005986 */ /* 0x0003e2000c101516 */
[----:B------:R-:W-:-:S02]  /*5b60*/  ISETP.LT.AND P1, PT, R0, UR11, !P0 ;  /* 0x0000000b00007c0c */ /* 0x000fc4000c721270 */
[----:B------:R-:W-:Y:S02]  /*5b70*/  ISETP.LT.AND P0, PT, R118, UR11, !P0 ;  /* 0x0000000b76007c0c */ /* 0x000fe4000c701270 */
[-C--:B------:R-:W-:Y:S02]  /*5b80*/  LEA.HI.X.SX32 R13, R16, R19.reuse, 0x1, P6 ;  /* 0x00000013100d7211 */ /* 0x080fe400030f0eff */
[C---:B------:R-:W-:Y:S02]  /*5b90*/  LEA R16, P6, R8.reuse, R18, 0x1 ;  /* 0x0000001208107211 */ /* 0x040fe400078c08ff */
[----:B------:R-:W-:Y:S02]  /*5ba0*/  PRMT R0, R9, 0x7632, R0 ;  /* 0x0000763209007816 */ /* 0x000fe40000000000 */
[----:B------:R-:W-:Y:S02]  /*5bb0*/  LEA.HI.X.SX32 R17, R8, R19, 0x1, P6 ;  /* 0x0000001308117211 */ /* 0x000fe400030f0eff */
[----:B-1----:R-:W-:Y:S01]  /*5bc0*/  PRMT R3, R10, 0x7632, R3 ;  /* 0x000076320a037816 */ /* 0x002fe20000000003 */
[----:B------:R1:W-:Y:S01]  /*5bd0*/  @P4 STG.E.U16 desc[UR22][R4.64], R0 ;  /* 0x0000000004004986 */ /* 0x0003e2000c101516 */
[----:B------:R-:W-:-:S03]  /*5be0*/  PRMT R8, R11, 0x7632, R8 ;  /* 0x000076320b087816 */ /* 0x000fc60000000008 */
[----:B------:R1:W-:Y:S04]  /*5bf0*/  @P3 STG.E.U16 desc[UR22][R6.64], R10 ;  /* 0x0000000a06003986 */ /* 0x0003e8000c101516 */
[----:B------:R1:W-:Y:S04]  /*5c00*/  @P2 STG.E.U16 desc[UR22][R12.64], R3 ;  /* 0x000000030c002986 */ /* 0x0003e8000c101516 */
[----:B------:R1:W-:Y:S04]  /*5c10*/  @P1 STG.E.U16 desc[UR22][R14.64], R11 ;  /* 0x0000000b0e001986 */ /* 0x0003e8000c101516 */
[----:B------:R1:W-:Y:S01]  /*5c20*/  @P0 STG.E.U16 desc[UR22][R16.64], R8 ;  /* 0x0000000810000986 */ /* 0x0003e2000c101516 */
[----:B------:R-:W-:Y:S06]  /*5c30*/  BAR.SYNC.DEFER_BLOCKING 0x0 ;  /* 0x0000000000007b1d */ /* 0x000fec0000010000 */
[----:B------:R-:W-:Y:S05]  /*5c40*/  BRA.U UP0, `(.L_x_13) ;  /* 0x00000001009c7547 */ /* 0x000fea000b800000 */
[----:B------:R-:W2:Y:S01]  /*5c50*/  S2UR UR5, SR_CgaCtaId ;  /* 0x00000000000579c3 */ /* 0x000ea20000008800 */
[----:B------:R-:W-:Y:S01]  /*5c60*/  NOP ;  /* 0x0000000000007918 */ /* 0x000fe20000000000 */
[----:B------:R-:W-:Y:S01]  /*5c70*/  UMOV UR4, 0x50 ;  /* 0x0000005000047882 */ /* 0x000fe20000000000 */
[----:B-1----:R-:W-:Y:S02]  /*5c80*/  IMAD.U32 R0, RZ, RZ, UR12 ;  /* 0x0000000cff007e24 */ /* 0x002fe4000f8e00ff */
[----:B------:R-:W-:-:S03]  /*5c90*/  IMAD.MOV.U32 R3, RZ, RZ, 0x1 ;  /* 0x00000001ff037424 */ /* 0x000fc600078e00ff */
[----:B------:R-:W-:-:S04]  /*5ca0*/  LOP3.LUT R0, R0, 0xffff, RZ, 0xc0, !PT ;  /* 0x0000ffff00007812 */ /* 0x000fc800078ec0ff */
[----:B------:R-:W-:-:S05]  /*5cb0*/  SHF.R.U32.HI R0, RZ, 0x5, R0 ;  /* 0x00000005ff007819 */ /* 0x000fca0000011600 */
[----:B------:R-:W-:Y:S01]  /*5cc0*/  VIADD R2, R0, 0x10 ;  /* 0x0000001000027836 */ /* 0x000fe20000000000 */
[----:B------:R-:W-:Y:S01]  /*5cd0*/  SHF.L.U32 R0, R3, R0, RZ ;  /* 0x0000000003007219 */ /* 0x000fe200000006ff */
[----:B0-2---:R-:W-:-:S03]  /*5ce0*/  ULEA UR6, UR5, UR4, 0x18 ;  /* 0x0000000405067291 */ /* 0x005fc6000f8ec0ff */
[----:B------:R-:W-:-:S04]  /*5cf0*/  SHF.L.U32 R3, R3, R2, RZ ;  /* 0x0000000203037219 */ /* 0x000fc800000006ff */
[----:B------:R-:W-:Y:S02]  /*5d00*/  LOP3.LUT R0, R3, R0, RZ, 0xfc, !PT ;  /* 0x0000000003007212 */ /* 0x000fe400078efcff */
[----:B------:R-:W0:Y:S02]  /*5d10*/  LDS R5, [UR6] ;  /* 0x00000006ff057984 */ /* 0x000e240008000800 */
[C---:B------:R-:W-:Y:S02]  /*5d20*/  LOP3.LUT R2, R0.reuse, 0xffff, RZ, 0xc0, !PT ;  /* 0x0000ffff00027812 */ /* 0x040fe400078ec0ff */
[----:B0-----:R-:W-:-:S04]  /*5d30*/  LOP3.LUT R3, R0, 0xffff, R5, 0x80, !PT ;  /* 0x0000ffff00037812 */ /* 0x001fc800078e8005 */
[----:B------:R-:W-:-:S13]  /*5d40*/  ISETP.NE.AND P0, PT, R3, R2, PT ;  /* 0x000000020300720c */ /* 0x000fda0003f05270 */
[----:B------:R-:W-:Y:S05]  /*5d50*/  @P0 BRA `(.L_x_14) ;  /* 0x0000000000500947 */ /* 0x000fea0003800000 */
[----:B------:R-:W-:Y:S02]  /*5d60*/  SHF.R.U32.HI R5, RZ, 0x10, R5 ;  /* 0x00000010ff057819 */ /* 0x000fe40000011605 */
[----:B------:R-:W-:-:S04]  /*5d70*/  SHF.R.U32.HI R2, RZ, 0x10, R0 ;  /* 0x00000010ff027819 */ /* 0x000fc80000011600 */
[----:B------:R-:W-:-:S04]  /*5d80*/  LOP3.LUT R5, R5, R2, RZ, 0xc0, !PT ;  /* 0x0000000205057212 */ /* 0x000fc800078ec0ff */
[----:B------:R-:W-:-:S13]  /*5d90*/  ISETP.NE.AND P0, PT, R5, R2, PT ;  /* 0x000000020500720c */ /* 0x000fda0003f05270 */
[----:B------:R-:W-:Y:S05]  /*5da0*/  @P0 BRA `(.L_x_15) ;  /* 0x0000000000300947 */ /* 0x000fea0003800000 */
[----:B------:R-:W-:Y:S01]  /*5db0*/  R2UR UR4, R0 ;  /* 0x00000000000472ca */ /* 0x000fe200000e0000 */
[----:B------:R-:W-:Y:S01]  /*5dc0*/  VOTEU.ANY UR5, UPT, PT ;  /* 0x0000000000057886 */ /* 0x000fe200038e0100 */
[----:B------:R-:W0:Y:S01]  /*5dd0*/  S2R R0, SR_LANEID ;  /* 0x0000000000007919 */ /* 0x000e220000000000 */
[----:B------:R-:W-:-:S10]  /*5de0*/  UFLO.U32 UR5, UR5 ;  /* 0x00000005000572bd */ /* 0x000fd400080e0000 */
[----:B------:R-:W-:-:S06]  /*5df0*/  ULOP3.LUT UR4, URZ, UR4, URZ, 0x33, !UPT ;  /* 0x00000004ff047292 */ /* 0x000fcc000f8e33ff */
[----:B------:R-:W-:-:S04]  /*5e00*/  IMAD.U32 R2, RZ, RZ, UR4 ;  /* 0x00000004ff027e24 */ /* 0x000fc8000f8e00ff */
[----:B------:R-:W1:Y:S02]  /*5e10*/  REDUX UR7, R2 ;  /* 0x00000000020773c4 */ /* 0x000e640000000000 */
[----:B------:R2:W-:Y:S01]  /*5e20*/  UTCATOMSWS.AND URZ, UR4 ;  /* 0x0000000400ff79e3 */ /* 0x0005e20008000000 */
[----:B0-----:R-:W-:Y:S01]  /*5e30*/  ISETP.EQ.U32.AND P0, PT, R0, UR5, PT ;  /* 0x0000000500007c0c */ /* 0x001fe2000bf02070 */
[----:B-1----:R-:W-:-:S12]  /*5e40*/  IMAD.U32 R0, RZ, RZ, UR7 ;  /* 0x00000007ff007e24 */ /* 0x002fd8000f8e00ff */
[----:B------:R2:W-:Y:S01]  /*5e50*/  @P0 ATOMS.AND RZ, [UR6], R0 ;  /* 0x00000000ffff098c */ /* 0x0005e2000a800006 */
[----:B------:R-:W-:Y:S05]  /*5e60*/  BRA `(.L_x_13) ;  /* 0x0000000000147947 */ /* 0x000fea0003800000 */
.L_x_15:
[----:B------:R-:W-:-:S07]  /*5e70*/  MOV R2, 0x5e90 ;  /* 0x00005e9000027802 */ /* 0x000fce0000000f00 */
[----:B------:R-:W-:Y:S05]  /*5e80*/  CALL.REL.NOINC `($__internal_0_$__cuda_sm10x_tcgen05_guardrail_trap_col_being_dealloced_not_returned_by_alloc) ;  /* 0x00000000002c7944 */ /* 0x000fea0003c00000 */
[----:B------:R-:W-:Y:S05]  /*5e90*/  BRA `(.L_x_13) ;  /* 0x0000000000087947 */ /* 0x000fea0003800000 */
.L_x_14:
[----:B------:R-:W-:-:S07]  /*5ea0*/  MOV R2, 0x5ec0 ;  /* 0x00005ec000027802 */ /* 0x000fce0000000f00 */
[----:B------:R-:W-:Y:S05]  /*5eb0*/  CALL.REL.NOINC `($__internal_2_$__cuda_sm10x_tcgen05_guardrail_trap_unallocated_columns_being_dealloced) ;  /* 0x0000000000387944 */ /* 0x000fea0003c00000 */
.L_x_13:
[----:B------:R-:W-:Y:S01]  /*5ec0*/  NOP ;  /* 0x0000000000007918 */ /* 0x000fe20000000000 */
[----:B0-2---:R-:W-:Y:S05]  /*5ed0*/  EXIT ;  /* 0x000000000000794d */ /* 0x005fea0003800000 */
.L_x_8:
[----:B------:R-:W0:Y:S02]  /*5ee0*/  SYNCS.PHASECHK.TRANS64.TRYWAIT P6, [UR9], R132 ;  /* 0x00000084ff0075a7 */ /* 0x000e2400080c1109 */
[----:B0-----:R-:W-:Y:S05]  /*5ef0*/  @!P6 BRA `(.L_x_8) ;  /* 0xfffffffc00f8e947 */ /* 0x001fea000383ffff */
[----:B------:R-:W-:Y:S05]  /*5f00*/  BRA `(.L_x_16) ;  /* 0xffffffe000f07947 */ /* 0x000fea000383ffff */
.L_x_12:
[----:B------:R-:W1:Y:S02]  /*5f10*/  SYNCS.PHASECHK.TRANS64.TRYWAIT P0, [UR9], R2 ;  /* 0x00000002ff0075a7 */ /* 0x000e640008001109 */
[----:B-1----:R-:W-:Y:S05]  /*5f20*/  @!P0 BRA `(.L_x_12) ;  /* 0xfffffffc00f88947 */ /* 0x002fea000383ffff */
[----:B------:R-:W-:Y:S05]  /*5f30*/  BRA `(.L_x_11) ;  /* 0xfffffff400487947 */ /* 0x000fea000383ffff */
        .weak           $__internal_0_$__cuda_sm10x_tcgen05_guardrail_trap_col_being_dealloced_not_returned_by_alloc
        .type           $__internal_0_$__cuda_sm10x_tcgen05_guardrail_trap_col_being_dealloced_not_returned_by_alloc,@function
        .size           $__internal_0_$__cuda_sm10x_tcgen05_guardrail_trap_col_being_dealloced_not_returned_by_alloc,($__internal_1_$__cuda_sm10x_tcgen05_guardrail_trap_phase_invalid_during_alloc - $__internal_0_$__cuda_sm10x_tcgen05_guardrail_trap_col_being_dealloced_not_returned_by_alloc)
$__internal_0_$__cuda_sm10x_tcgen05_guardrail_trap_col_being_dealloced_not_returned_by_alloc:
[----:B------:R-:W-:Y:S05]  /*5f40*/  BPT.TRAP 0x1 ;  /* 0x000000040000795c */ /* 0x000fea0000300000 */
[----:B------:R-:W-:-:S04]  /*5f50*/  IMAD.MOV.U32 R3, RZ, RZ, 0x0 ;  /* 0x00000000ff037424 */ /* 0x000fc800078e00ff */
[----:B------:R-:W-:Y:S05]  /*5f60*/  RET.REL.NODEC R2 `(matmul_kernel) ;  /* 0xffffffa002247950 */ /* 0x000fea0003c3ffff */
        .weak           $__internal_1_$__cuda_sm10x_tcgen05_guardrail_trap_phase_invalid_during_alloc
        .type           $__internal_1_$__cuda_sm10x_tcgen05_guardrail_trap_phase_invalid_during_alloc,@function
        .size           $__internal_1_$__cuda_sm10x_tcgen05_guardrail_trap_phase_invalid_during_alloc,($__internal_2_$__cuda_sm10x_tcgen05_guardrail_trap_unallocated_columns_being_dealloced - $__internal_1_$__cuda_sm10x_tcgen05_guardrail_trap_phase_invalid_during_alloc)
$__internal_1_$__cuda_sm10x_tcgen05_guardrail_trap_phase_invalid_during_alloc:
[----:B------:R-:W-:Y:S05]  /*5f70*/  BPT.TRAP 0x1 ;  /* 0x000000040000795c */ /* 0x000fea0000300000 */
[----:B------:R-:W-:-:S04]  /*5f80*/  IMAD.MOV.U32 R3, RZ, RZ, 0x0 ;  /* 0x00000000ff037424 */ /* 0x000fc800078e00ff */
[----:B------:R-:W-:Y:S05]  /*5f90*/  RET.REL.NODEC R2 `(matmul_kernel) ;  /* 0xffffffa002187950 */ /* 0x000fea0003c3ffff */
        .weak           $__internal_2_$__cuda_sm10x_tcgen05_guardrail_trap_unallocated_columns_being_dealloced
        .type           $__internal_2_$__cuda_sm10x_tcgen05_guardrail_trap_unallocated_columns_being_dealloced,@function
        .size           $__internal_2_$__cuda_sm10x_tcgen05_guardrail_trap_unallocated_columns_being_dealloced,(.L_x_20 - $__internal_2_$__cuda_sm10x_tcgen05_guardrail_trap_unallocated_columns_being_dealloced)
$__internal_2_$__cuda_sm10x_tcgen05_guardrail_trap_unallocated_columns_being_dealloced:
[----:B------:R-:W-:Y:S05]  /*5fa0*/  BPT.TRAP 0x1 ;  /* 0x000000040000795c */ /* 0x000fea0000300000 */
[----:B------:R-:W-:-:S04]  /*5fb0*/  IMAD.MOV.U32 R3, RZ, RZ, 0x0 ;  /* 0x00000000ff037424 */ /* 0x000fc800078e00ff */
[----:B------:R-:W-:Y:S05]  /*5fc0*/  RET.REL.NODEC R2 `(matmul_kernel) ;  /* 0xffffffa0020c7950 */ /* 0x000fea0003c3ffff */
.L_x_17:
[----:B------:R-:W-:-:S00]  /*5fd0*/  BRA `(.L_x_17) ;  /* 0xfffffffc00fc7947 */ /* 0x000fc0000383ffff */
[----:B------:R-:W-:-:S00]  /*5fe0*/  NOP ;  /* 0x0000000000007918 */ /* 0x000fc00000000000 */
        /* <DEDUP_REMOVED lines=9> */
.L_x_20:


//--------------------- .nv.shared.matmul_kernel  --------------------------
	.section	.nv.shared.matmul_kernel,"aw",@nobits
	.sectionflags	@""
	.align	16
	.zero		1024


//--------------------- .nv.shared.reserved.0     --------------------------
	.section	.nv.shared.reserved.0,"aw",@nobits
	.align	8
	.weak		__nv_reservedSMEM_offset_0_alias
	.size		__nv_reservedSMEM_offset_0_alias, 0, 64
	.other		__nv_reservedSMEM_offset_0_alias,@"STO_CUDA_RESERVED_SHARED STV_DEFAULT"
__nv_reservedSMEM_offset_0_alias:
	.zero		0
.nv.shared.reserved.0:
	.zero		64
	.weak		__nv_reservedSMEM_allocation_phase
	.type		__nv_reservedSMEM_allocation_phase,@object
	.size		__nv_reservedSMEM_allocation_phase,(.L_0 - __nv_reservedSMEM_allocation_phase)
__nv_reservedSMEM_allocation_phase:
	.zero		1
.L_0:
	.zero		7
	.weak		__nv_reservedSMEM_devtool_atexit_pc
	.type		__nv_reservedSMEM_devtool_atexit_pc,@object
	.size		__nv_reservedSMEM_devtool_atexit_pc,(__nv_reservedSMEM_allocation_mask - __nv_reservedSMEM_devtool_atexit_pc)
__nv_reservedSMEM_devtool_atexit_pc:
	.zero		8
	.weak		__nv_reservedSMEM_allocation_mask
	.type		__nv_reservedSMEM_allocation_mask,@object
	.size		__nv_reservedSMEM_allocation_mask,(.L_2 - __nv_reservedSMEM_allocation_mask)
__nv_reservedSMEM_allocation_mask:
	.zero		4
.L_2:


//--------------------- .nv.constant0.matmul_kernel --------------------------
	.section	.nv.constant0.matmul_kernel,"a",@progbits
	.sectionflags	@""
	.align	4
.nv.constant0.matmul_kernel:
	.zero		976


//--------------------- SYMBOLS --------------------------

	.type		.nv.reservedSmem.offset0,@object
	.size		.nv.reservedSmem.offset0,0x4
	.type		.nv.reservedSmem.cap,@object
	.size		.nv.reservedSmem.cap,0x4
